//
// Generated by NVIDIA NVVM Compiler
//
// Compiler Build ID: CL-36424714
// Cuda compilation tools, release 13.0, V13.0.88
// Based on NVVM 20.0.0
//

.version 9.0
.target sm_100
.address_size 64

	// .globl	_Z18memory_test_kernelPfS_if
.const .align 4 .b8 d_const_data[1024];
.global .align 4 .b8 __cudart_i2opi_f[24] = {65, 144, 67, 60, 153, 149, 98, 219, 192, 221, 52, 245, 209, 87, 39, 252, 41, 21, 68, 78, 110, 131, 249, 162};

.visible .entry _Z18memory_test_kernelPfS_if(
	.param .u64 .ptr .align 1 _Z18memory_test_kernelPfS_if_param_0,
	.param .u64 .ptr .align 1 _Z18memory_test_kernelPfS_if_param_1,
	.param .u32 _Z18memory_test_kernelPfS_if_param_2,
	.param .f32 _Z18memory_test_kernelPfS_if_param_3
)
{
	.reg .pred 	%p<2>;
	.reg .b32 	%r<6>;
	.reg .b32 	%f<5>;
	.reg .b64 	%rd<7>;

	ld.param.u64 	%rd1, [_Z18memory_test_kernelPfS_if_param_0];
	ld.param.u64 	%rd2, [_Z18memory_test_kernelPfS_if_param_1];
	ld.param.u32 	%r2, [_Z18memory_test_kernelPfS_if_param_2];
	ld.param.f32 	%f1, [_Z18memory_test_kernelPfS_if_param_3];
	mov.u32 	%r3, %ctaid.x;
	mov.u32 	%r4, %ntid.x;
	mov.u32 	%r5, %tid.x;
	mad.lo.s32 	%r1, %r3, %r4, %r5;
	setp.ge.s32 	%p1, %r1, %r2;
	@%p1 bra 	$L__BB0_2;
	cvta.to.global.u64 	%rd3, %rd1;
	cvta.to.global.u64 	%rd4, %rd2;
	mul.wide.s32 	%rd5, %r1, 4;
	add.s64 	%rd6, %rd3, %rd5;
	ld.global.f32 	%f2, [%rd6];
	ld.global.f32 	%f3, [%rd4];
	fma.rn.f32 	%f4, %f2, %f3, %f1;
	st.global.f32 	[%rd6], %f4;
$L__BB0_2:
	ret;

}
	// .globl	_Z14compute_kernelPfi
.visible .entry _Z14compute_kernelPfi(
	.param .u64 .ptr .align 1 _Z14compute_kernelPfi_param_0,
	.param .u32 _Z14compute_kernelPfi_param_1
)
{
	.reg .pred 	%p<2>;
	.reg .b32 	%r<6>;
	.reg .b32 	%f<4>;
	.reg .b64 	%rd<5>;

	ld.param.u64 	%rd1, [_Z14compute_kernelPfi_param_0];
	ld.param.u32 	%r2, [_Z14compute_kernelPfi_param_1];
	mov.u32 	%r3, %ctaid.x;
	mov.u32 	%r4, %ntid.x;
	mov.u32 	%r5, %tid.x;
	mad.lo.s32 	%r1, %r3, %r4, %r5;
	setp.ge.s32 	%p1, %r1, %r2;
	@%p1 bra 	$L__BB1_2;
	cvta.to.global.u64 	%rd2, %rd1;
	mul.wide.s32 	%rd3, %r1, 4;
	add.s64 	%rd4, %rd2, %rd3;
	ld.global.f32 	%f1, [%rd4];
	fma.rn.f32 	%f2, %f1, %f1, 0f3F800000;
	sqrt.rn.f32 	%f3, %f2;
	st.global.f32 	[%rd4], %f3;
$L__BB1_2:
	ret;

}
	// .globl	_Z21unified_memory_kernelPfi
.visible .entry _Z21unified_memory_kernelPfi(
	.param .u64 .ptr .align 1 _Z21unified_memory_kernelPfi_param_0,
	.param .u32 _Z21unified_memory_kernelPfi_param_1
)
{
	.reg .pred 	%p<2>;
	.reg .b32 	%r<6>;
	.reg .b32 	%f<3>;
	.reg .b64 	%rd<5>;

	ld.param.u64 	%rd1, [_Z21unified_memory_kernelPfi_param_0];
	ld.param.u32 	%r2, [_Z21unified_memory_kernelPfi_param_1];
	mov.u32 	%r3, %ctaid.x;
	mov.u32 	%r4, %ntid.x;
	mov.u32 	%r5, %tid.x;
	mad.lo.s32 	%r1, %r3, %r4, %r5;
	setp.ge.s32 	%p1, %r1, %r2;
	@%p1 bra 	$L__BB2_2;
	cvta.to.global.u64 	%rd2, %rd1;
	mul.wide.s32 	%rd3, %r1, 4;
	add.s64 	%rd4, %rd2, %rd3;
	ld.global.f32 	%f1, [%rd4];
	fma.rn.f32 	%f2, %f1, 0f40000000, 0f3F800000;
	st.global.f32 	[%rd4], %f2;
$L__BB2_2:
	ret;

}
	// .globl	_Z21texture_memory_kernelyPfi
.visible .entry _Z21texture_memory_kernelyPfi(
	.param .u64 _Z21texture_memory_kernelyPfi_param_0,
	.param .u64 .ptr .align 1 _Z21texture_memory_kernelyPfi_param_1,
	.param .u32 _Z21texture_memory_kernelyPfi_param_2
)
{
	.reg .pred 	%p<2>;
	.reg .b32 	%r<6>;
	.reg .b32 	%f<8>;
	.reg .b64 	%rd<6>;

	ld.param.u64 	%rd1, [_Z21texture_memory_kernelyPfi_param_0];
	ld.param.u64 	%rd2, [_Z21texture_memory_kernelyPfi_param_1];
	ld.param.u32 	%r2, [_Z21texture_memory_kernelyPfi_param_2];
	mov.u32 	%r3, %ctaid.x;
	mov.u32 	%r4, %ntid.x;
	mov.u32 	%r5, %tid.x;
	mad.lo.s32 	%r1, %r3, %r4, %r5;
	setp.ge.s32 	%p1, %r1, %r2;
	@%p1 bra 	$L__BB3_2;
	cvta.to.global.u64 	%rd3, %rd2;
	cvt.rn.f32.s32 	%f1, %r1;
	cvt.rn.f32.s32 	%f2, %r2;
	div.rn.f32 	%f3, %f1, %f2;
	tex.1d.v4.f32.f32 	{%f4, %f5, %f6, %f7}, [%rd1, {%f3}];
	mul.wide.s32 	%rd4, %r1, 4;
	add.s64 	%rd5, %rd3, %rd4;
	st.global.f32 	[%rd5], %f4;
$L__BB3_2:
	ret;

}
	// .globl	_Z22constant_memory_kernelPfi
.visible .entry _Z22constant_memory_kernelPfi(
	.param .u64 .ptr .align 1 _Z22constant_memory_kernelPfi_param_0,
	.param .u32 _Z22constant_memory_kernelPfi_param_1
)
{
	.reg .pred 	%p<4>;
	.reg .b32 	%r<11>;
	.reg .b32 	%f<3>;
	.reg .b64 	%rd<8>;

	ld.param.u64 	%rd1, [_Z22constant_memory_kernelPfi_param_0];
	ld.param.u32 	%r2, [_Z22constant_memory_kernelPfi_param_1];
	mov.u32 	%r3, %ctaid.x;
	mov.u32 	%r4, %ntid.x;
	mov.u32 	%r5, %tid.x;
	mad.lo.s32 	%r1, %r3, %r4, %r5;
	setp.ge.s32 	%p1, %r1, %r2;
	setp.gt.s32 	%p2, %r1, 255;
	or.pred  	%p3, %p2, %p1;
	@%p3 bra 	$L__BB4_2;
	cvta.to.global.u64 	%rd2, %rd1;
	shr.s32 	%r6, %r1, 31;
	shr.u32 	%r7, %r6, 27;
	add.s32 	%r8, %r1, %r7;
	and.b32  	%r9, %r8, -32;
	sub.s32 	%r10, %r1, %r9;
	mul.wide.s32 	%rd3, %r10, 4;
	mov.u64 	%rd4, d_const_data;
	add.s64 	%rd5, %rd4, %rd3;
	ld.const.f32 	%f1, [%rd5];
	add.f32 	%f2, %f1, %f1;
	mul.wide.s32 	%rd6, %r1, 4;
	add.s64 	%rd7, %rd2, %rd6;
	st.global.f32 	[%rd7], %f2;
$L__BB4_2:
	ret;

}
	// .globl	_Z16zero_copy_kernelPfi
.visible .entry _Z16zero_copy_kernelPfi(
	.param .u64 .ptr .align 1 _Z16zero_copy_kernelPfi_param_0,
	.param .u32 _Z16zero_copy_kernelPfi_param_1
)
{
	.reg .pred 	%p<2>;
	.reg .b32 	%r<6>;
	.reg .b32 	%f<3>;
	.reg .b64 	%rd<5>;

	ld.param.u64 	%rd1, [_Z16zero_copy_kernelPfi_param_0];
	ld.param.u32 	%r2, [_Z16zero_copy_kernelPfi_param_1];
	mov.u32 	%r3, %ctaid.x;
	mov.u32 	%r4, %ntid.x;
	mov.u32 	%r5, %tid.x;
	mad.lo.s32 	%r1, %r3, %r4, %r5;
	setp.ge.s32 	%p1, %r1, %r2;
	@%p1 bra 	$L__BB5_2;
	cvta.to.global.u64 	%rd2, %rd1;
	mul.wide.s32 	%rd3, %r1, 4;
	add.s64 	%rd4, %rd2, %rd3;
	ld.global.f32 	%f1, [%rd4];
	mul.f32 	%f2, %f1, 0f40400000;
	st.global.f32 	[%rd4], %f2;
$L__BB5_2:
	ret;

}
	// .globl	_Z18memory_pool_kernelPfi
.visible .entry _Z18memory_pool_kernelPfi(
	.param .u64 .ptr .align 1 _Z18memory_pool_kernelPfi_param_0,
	.param .u32 _Z18memory_pool_kernelPfi_param_1
)
{
	.local .align 4 .b8 	__local_depot6[28];
	.reg .b64 	%SP;
	.reg .b64 	%SPL;
	.reg .pred 	%p<10>;
	.reg .b32 	%r<45>;
	.reg .b32 	%f<28>;
	.reg .b64 	%rd<25>;
	.reg .b64 	%fd<3>;

	mov.u64 	%SPL, __local_depot6;
	ld.param.u64 	%rd10, [_Z18memory_pool_kernelPfi_param_0];
	ld.param.u32 	%r16, [_Z18memory_pool_kernelPfi_param_1];
	add.u64 	%rd1, %SPL, 0;
	mov.u32 	%r17, %ctaid.x;
	mov.u32 	%r18, %ntid.x;
	mov.u32 	%r19, %tid.x;
	mad.lo.s32 	%r1, %r17, %r18, %r19;
	setp.ge.s32 	%p1, %r1, %r16;
	@%p1 bra 	$L__BB6_10;
	cvta.to.global.u64 	%rd12, %rd10;
	mul.wide.s32 	%rd13, %r1, 4;
	add.s64 	%rd2, %rd12, %rd13;
	ld.global.f32 	%f1, [%rd2];
	mul.f32 	%f7, %f1, 0f3F22F983;
	cvt.rni.s32.f32 	%r44, %f7;
	cvt.rn.f32.s32 	%f8, %r44;
	fma.rn.f32 	%f9, %f8, 0fBFC90FDA, %f1;
	fma.rn.f32 	%f10, %f8, 0fB3A22168, %f9;
	fma.rn.f32 	%f27, %f8, 0fA7C234C5, %f10;
	abs.f32 	%f3, %f1;
	setp.ltu.f32 	%p2, %f3, 0f47CE4780;
	@%p2 bra 	$L__BB6_9;
	setp.neu.f32 	%p3, %f3, 0f7F800000;
	@%p3 bra 	$L__BB6_4;
	mov.f32 	%f13, 0f00000000;
	mul.rn.f32 	%f27, %f1, %f13;
	mov.b32 	%r44, 0;
	bra.uni 	$L__BB6_9;
$L__BB6_4:
	mov.b32 	%r3, %f1;
	shl.b32 	%r21, %r3, 8;
	or.b32  	%r4, %r21, -2147483648;
	mov.b64 	%rd24, 0;
	mov.b32 	%r41, 0;
	mov.u64 	%rd22, __cudart_i2opi_f;
	mov.u64 	%rd23, %rd1;
$L__BB6_5:
	.pragma "nounroll";
	ld.global.nc.u32 	%r22, [%rd22];
	mad.wide.u32 	%rd16, %r22, %r4, %rd24;
	shr.u64 	%rd24, %rd16, 32;
	st.local.u32 	[%rd23], %rd16;
	add.s32 	%r41, %r41, 1;
	add.s64 	%rd23, %rd23, 4;
	add.s64 	%rd22, %rd22, 4;
	setp.ne.s32 	%p4, %r41, 6;
	@%p4 bra 	$L__BB6_5;
	shr.u32 	%r23, %r3, 23;
	st.local.u32 	[%rd1+24], %rd24;
	and.b32  	%r7, %r23, 31;
	and.b32  	%r24, %r23, 224;
	add.s32 	%r25, %r24, -128;
	shr.u32 	%r26, %r25, 5;
	mul.wide.u32 	%rd17, %r26, 4;
	sub.s64 	%rd9, %rd1, %rd17;
	ld.local.u32 	%r42, [%rd9+24];
	ld.local.u32 	%r43, [%rd9+20];
	setp.eq.s32 	%p5, %r7, 0;
	@%p5 bra 	$L__BB6_8;
	shf.l.wrap.b32 	%r42, %r43, %r42, %r7;
	ld.local.u32 	%r27, [%rd9+16];
	shf.l.wrap.b32 	%r43, %r27, %r43, %r7;
$L__BB6_8:
	shr.u32 	%r28, %r42, 30;
	shf.l.wrap.b32 	%r29, %r43, %r42, 2;
	shl.b32 	%r30, %r43, 2;
	shr.u32 	%r31, %r29, 31;
	add.s32 	%r32, %r31, %r28;
	neg.s32 	%r33, %r32;
	setp.lt.s32 	%p6, %r3, 0;
	selp.b32 	%r44, %r33, %r32, %p6;
	xor.b32  	%r34, %r29, %r3;
	shr.s32 	%r35, %r29, 31;
	xor.b32  	%r36, %r35, %r29;
	xor.b32  	%r37, %r35, %r30;
	cvt.u64.u32 	%rd18, %r36;
	shl.b64 	%rd19, %rd18, 32;
	cvt.u64.u32 	%rd20, %r37;
	or.b64  	%rd21, %rd19, %rd20;
	cvt.rn.f64.s64 	%fd1, %rd21;
	mul.f64 	%fd2, %fd1, 0d3BF921FB54442D19;
	cvt.rn.f32.f64 	%f11, %fd2;
	neg.f32 	%f12, %f11;
	setp.lt.s32 	%p7, %r34, 0;
	selp.f32 	%f27, %f12, %f11, %p7;
$L__BB6_9:
	mul.rn.f32 	%f14, %f27, %f27;
	and.b32  	%r39, %r44, 1;
	setp.eq.b32 	%p8, %r39, 1;
	selp.f32 	%f15, 0f3F800000, %f27, %p8;
	fma.rn.f32 	%f16, %f14, %f15, 0f00000000;
	fma.rn.f32 	%f17, %f14, 0f37CBAC00, 0fBAB607ED;
	selp.f32 	%f18, %f17, 0fB94D4153, %p8;
	selp.f32 	%f19, 0f3D2AAABB, 0f3C0885E4, %p8;
	fma.rn.f32 	%f20, %f18, %f14, %f19;
	selp.f32 	%f21, 0fBEFFFFFF, 0fBE2AAAA8, %p8;
	fma.rn.f32 	%f22, %f20, %f14, %f21;
	fma.rn.f32 	%f23, %f22, %f16, %f15;
	and.b32  	%r40, %r44, 2;
	setp.eq.s32 	%p9, %r40, 0;
	mov.f32 	%f24, 0f00000000;
	sub.f32 	%f25, %f24, %f23;
	selp.f32 	%f26, %f23, %f25, %p9;
	st.global.f32 	[%rd2], %f26;
$L__BB6_10:
	ret;

}


// ===== COMPILED SASS (sm_100) =====

	.target	sm_100

	.elftype	@"ET_EXEC"


//--------------------- .note.nv.tkinfo           --------------------------
	.section	.note.nv.tkinfo,"",@"SHT_NOTE"
	.sectionflags	@"SHF_NOTE_NV_TKINFO"
	.tkinfo
        /*0018*/ 	.word	0x00000002
        /*0030*/ 	.string	""
        /*0030*/ 	.string	"ptxas"
        /*0030*/ 	.string	"Cuda compilation tools, release 13.0, V13.0.88"
        /*0030*/ 	.string	"Build cuda_13.0.r13.0/compiler.36424714_0"
        /*0030*/ 	.string	"-arch sm_100 -m 64 "



//--------------------- .note.nv.cuinfo           --------------------------
	.section	.note.nv.cuinfo,"",@"SHT_NOTE"
	.sectionflags	@"SHF_NOTE_NV_CUINFO"
        /*0018*/ 	.short	0x0002
        /*001a*/ 	.short	0x0064
        /*001c*/ 	.short	0x0082
	.zero		2


//--------------------- .nv.info                  --------------------------
	.section	.nv.info,"",@"SHT_CUDA_INFO"
	.align	4


	//----- nvinfo : EIATTR_REGCOUNT
	.align		4
        /*0000*/ 	.byte	0x04, 0x2f
        /*0002*/ 	.short	(.L_3 - .L_2)
	.align		4
.L_2:
        /*0004*/ 	.word	index@(_Z18memory_test_kernelPfS_if)
        /*0008*/ 	.word	0x0000000a


	//----- nvinfo : EIATTR_FRAME_SIZE
	.align		4
.L_3:
        /*000c*/ 	.byte	0x04, 0x11
        /*000e*/ 	.short	(.L_5 - .L_4)
	.align		4
.L_4:
        /*0010*/ 	.word	index@(_Z18memory_test_kernelPfS_if)
        /*0014*/ 	.word	0x00000000


	//----- nvinfo : EIATTR_REGCOUNT
	.align		4
.L_5:
        /*0018*/ 	.byte	0x04, 0x2f
        /*001a*/ 	.short	(.L_7 - .L_6)
	.align		4
.L_6:
        /*001c*/ 	.word	index@(_Z14compute_kernelPfi)
        /*0020*/ 	.word	0x0000000c


	//----- nvinfo : EIATTR_FRAME_SIZE
	.align		4
.L_7:
        /*0024*/ 	.byte	0x04, 0x11
        /*0026*/ 	.short	(.L_9 - .L_8)
	.align		4
.L_8:
        /*0028*/ 	.word	index@($__internal_1_$__cuda_sm20_sqrt_rn_f32_slowpath)
        /*002c*/ 	.word	0x00000000


	//----- nvinfo : EIATTR_FRAME_SIZE
	.align		4
.L_9:
        /*0030*/ 	.byte	0x04, 0x11
        /*0032*/ 	.short	(.L_11 - .L_10)
	.align		4
.L_10:
        /*0034*/ 	.word	index@(_Z14compute_kernelPfi)
        /*0038*/ 	.word	0x00000000


	//----- nvinfo : EIATTR_REGCOUNT
	.align		4
.L_11:
        /*003c*/ 	.byte	0x04, 0x2f
        /*003e*/ 	.short	(.L_13 - .L_12)
	.align		4
.L_12:
        /*0040*/ 	.word	index@(_Z21unified_memory_kernelPfi)
        /*0044*/ 	.word	0x00000008


	//----- nvinfo : EIATTR_FRAME_SIZE
	.align		4
.L_13:
        /*0048*/ 	.byte	0x04, 0x11
        /*004a*/ 	.short	(.L_15 - .L_14)
	.align		4
.L_14:
        /*004c*/ 	.word	index@(_Z21unified_memory_kernelPfi)
        /*0050*/ 	.word	0x00000000


	//----- nvinfo : EIATTR_REGCOUNT
	.align		4
.L_15:
        /*0054*/ 	.byte	0x04, 0x2f
        /*0056*/ 	.short	(.L_17 - .L_16)
	.align		4
.L_16:
        /*0058*/ 	.word	index@(_Z21texture_memory_kernelyPfi)
        /*005c*/ 	.word	0x00000010


	//----- nvinfo : EIATTR_FRAME_SIZE
	.align		4
.L_17:
        /*0060*/ 	.byte	0x04, 0x11
        /*0062*/ 	.short	(.L_19 - .L_18)
	.align		4
.L_18:
        /*0064*/ 	.word	index@($__internal_0_$__cuda_sm3x_div_rn_noftz_f32_slowpath)
        /*0068*/ 	.word	0x00000000


	//----- nvinfo : EIATTR_FRAME_SIZE
	.align		4
.L_19:
        /*006c*/ 	.byte	0x04, 0x11
        /*006e*/ 	.short	(.L_21 - .L_20)
	.align		4
.L_20:
        /*0070*/ 	.word	index@(_Z21texture_memory_kernelyPfi)
        /*0074*/ 	.word	0x00000000


	//----- nvinfo : EIATTR_REGCOUNT
	.align		4
.L_21:
        /*0078*/ 	.byte	0x04, 0x2f
        /*007a*/ 	.short	(.L_23 - .L_22)
	.align		4
.L_22:
        /*007c*/ 	.word	index@(_Z22constant_memory_kernelPfi)
        /*0080*/ 	.word	0x00000008


	//----- nvinfo : EIATTR_FRAME_SIZE
	.align		4
.L_23:
        /*0084*/ 	.byte	0x04, 0x11
        /*0086*/ 	.short	(.L_25 - .L_24)
	.align		4
.L_24:
        /*0088*/ 	.word	index@(_Z22constant_memory_kernelPfi)
        /*008c*/ 	.word	0x00000000


	//----- nvinfo : EIATTR_REGCOUNT
	.align		4
.L_25:
        /*0090*/ 	.byte	0x04, 0x2f
        /*0092*/ 	.short	(.L_27 - .L_26)
	.align		4
.L_26:
        /*0094*/ 	.word	index@(_Z16zero_copy_kernelPfi)
        /*0098*/ 	.word	0x00000008


	//----- nvinfo : EIATTR_FRAME_SIZE
	.align		4
.L_27:
        /*009c*/ 	.byte	0x04, 0x11
        /*009e*/ 	.short	(.L_29 - .L_28)
	.align		4
.L_28:
        /*00a0*/ 	.word	index@(_Z16zero_copy_kernelPfi)
        /*00a4*/ 	.word	0x00000000


	//----- nvinfo : EIATTR_REGCOUNT
	.align		4
.L_29:
        /*00a8*/ 	.byte	0x04, 0x2f
        /*00aa*/ 	.short	(.L_31 - .L_30)
	.align		4
.L_30:
        /*00ac*/ 	.word	index@(_Z18memory_pool_kernelPfi)
        /*00b0*/ 	.word	0x00000013


	//----- nvinfo : EIATTR_FRAME_SIZE
	.align		4
.L_31:
        /*00b4*/ 	.byte	0x04, 0x11
        /*00b6*/ 	.short	(.L_33 - .L_32)
	.align		4
.L_32:
        /*00b8*/ 	.word	index@(_Z18memory_pool_kernelPfi)
        /*00bc*/ 	.word	0x00000000


	//----- nvinfo : EIATTR_MIN_STACK_SIZE
	.align		4
.L_33:
        /*00c0*/ 	.byte	0x04, 0x12
        /*00c2*/ 	.short	(.L_35 - .L_34)
	.align		4
.L_34:
        /*00c4*/ 	.word	index@(_Z18memory_pool_kernelPfi)
        /*00c8*/ 	.word	0x00000000


	//----- nvinfo : EIATTR_MIN_STACK_SIZE
	.align		4
.L_35:
        /*00cc*/ 	.byte	0x04, 0x12
        /*00ce*/ 	.short	(.L_37 - .L_36)
	.align		4
.L_36:
        /*00d0*/ 	.word	index@(_Z16zero_copy_kernelPfi)
        /*00d4*/ 	.word	0x00000000


	//----- nvinfo : EIATTR_MIN_STACK_SIZE
	.align		4
.L_37:
        /*00d8*/ 	.byte	0x04, 0x12
        /*00da*/ 	.short	(.L_39 - .L_38)
	.align		4
.L_38:
        /*00dc*/ 	.word	index@(_Z22constant_memory_kernelPfi)
        /*00e0*/ 	.word	0x00000000


	//----- nvinfo : EIATTR_MIN_STACK_SIZE
	.align		4
.L_39:
        /*00e4*/ 	.byte	0x04, 0x12
        /*00e6*/ 	.short	(.L_41 - .L_40)
	.align		4
.L_40:
        /*00e8*/ 	.word	index@(_Z21texture_memory_kernelyPfi)
        /*00ec*/ 	.word	0x00000000


	//----- nvinfo : EIATTR_MIN_STACK_SIZE
	.align		4
.L_41:
        /*00f0*/ 	.byte	0x04, 0x12
        /*00f2*/ 	.short	(.L_43 - .L_42)
	.align		4
.L_42:
        /*00f4*/ 	.word	index@(_Z21unified_memory_kernelPfi)
        /*00f8*/ 	.word	0x00000000


	//----- nvinfo : EIATTR_MIN_STACK_SIZE
	.align		4
.L_43:
        /*00fc*/ 	.byte	0x04, 0x12
        /*00fe*/ 	.short	(.L_45 - .L_44)
	.align		4
.L_44:
        /*0100*/ 	.word	index@(_Z14compute_kernelPfi)
        /*0104*/ 	.word	0x00000000


	//----- nvinfo : EIATTR_MIN_STACK_SIZE
	.align		4
.L_45:
        /*0108*/ 	.byte	0x04, 0x12
        /*010a*/ 	.short	(.L_47 - .L_46)
	.align		4
.L_46:
        /*010c*/ 	.word	index@(_Z18memory_test_kernelPfS_if)
        /*0110*/ 	.word	0x00000000
.L_47:


//--------------------- .nv.compat                --------------------------
	.section	.nv.compat,"",@"SHT_CUDA_COMPAT_INFO"
	.align	4
        /*0000*/ 	.byte	0x02, 0x09, 0x00, 0x00, 0x02, 0x02, 0x02, 0x00, 0x02, 0x05, 0x05, 0x00, 0x03, 0x07, 0x01, 0x01
        /*0010*/ 	.byte	0x02, 0x03, 0x00, 0x00, 0x02, 0x06, 0x01, 0x00, 0x04, 0x0b, 0x08, 0x00, 0x01, 0x00, 0x00, 0x00
        /*0020*/ 	.byte	0x00, 0x00, 0x00, 0x00


//--------------------- .nv.info._Z18memory_pool_kernelPfi --------------------------
	.section	.nv.info._Z18memory_pool_kernelPfi,"",@"SHT_CUDA_INFO"
	.sectionflags	@""
	.align	4


	//----- nvinfo : EIATTR_CUDA_API_VERSION
	.align		4
        /*0000*/ 	.byte	0x04, 0x37
        /*0002*/ 	.short	(.L_49 - .L_48)
.L_48:
        /*0004*/ 	.word	0x00000082


	//----- nvinfo : EIATTR_KPARAM_INFO
	.align		4
.L_49:
        /*0008*/ 	.byte	0x04, 0x17
        /*000a*/ 	.short	(.L_51 - .L_50)
.L_50:
        /*000c*/ 	.word	0x00000000
        /*0010*/ 	.short	0x0001
        /*0012*/ 	.short	0x0008
        /*0014*/ 	.byte	0x00, 0xf0, 0x11, 0x00


	//----- nvinfo : EIATTR_KPARAM_INFO
	.align		4
.L_51:
        /*0018*/ 	.byte	0x04, 0x17
        /*001a*/ 	.short	(.L_53 - .L_52)
.L_52:
        /*001c*/ 	.word	0x00000000
        /*0020*/ 	.short	0x0000
        /*0022*/ 	.short	0x0000
        /*0024*/ 	.byte	0x00, 0xf5, 0x21, 0x00


	//----- nvinfo : EIATTR_SPARSE_MMA_MASK
	.align		4
.L_53:
        /*0028*/ 	.byte	0x03, 0x50
        /*002a*/ 	.short	0x0000


	//----- nvinfo : EIATTR_MAXREG_COUNT
	.align		4
        /*002c*/ 	.byte	0x03, 0x1b
        /*002e*/ 	.short	0x00ff


	//----- nvinfo : EIATTR_MERCURY_ISA_VERSION
	.align		4
        /*0030*/ 	.byte	0x03, 0x5f
        /*0032*/ 	.short	0x0101


	//----- nvinfo : EIATTR_VRC_CTA_INIT_COUNT
	.align		4
        /*0034*/ 	.byte	0x02, 0x4a
	.zero		1
	.zero		1


	//----- nvinfo : EIATTR_EXIT_INSTR_OFFSETS
	.align		4
        /*0038*/ 	.byte	0x04, 0x1c
        /*003a*/ 	.short	(.L_55 - .L_54)


	//   ....[0]....
.L_54:
        /*003c*/ 	.word	0x00000070


	//   ....[1]....
        /*0040*/ 	.word	0x00000880


	//----- nvinfo : EIATTR_CRS_STACK_SIZE
	.align		4
.L_55:
        /*0044*/ 	.byte	0x04, 0x1e
        /*0046*/ 	.short	(.L_57 - .L_56)
.L_56:
        /*0048*/ 	.word	0x00000000


	//----- nvinfo : EIATTR_CBANK_PARAM_SIZE
	.align		4
.L_57:
        /*004c*/ 	.byte	0x03, 0x19
        /*004e*/ 	.short	0x000c


	//----- nvinfo : EIATTR_PARAM_CBANK
	.align		4
        /*0050*/ 	.byte	0x04, 0x0a
        /*0052*/ 	.short	(.L_59 - .L_58)
	.align		4
.L_58:
        /*0054*/ 	.word	index@(.nv.constant0._Z18memory_pool_kernelPfi)
        /*0058*/ 	.short	0x0380
        /*005a*/ 	.short	0x000c


	//----- nvinfo : EIATTR_SW_WAR
	.align		4
.L_59:
        /*005c*/ 	.byte	0x04, 0x36
        /*005e*/ 	.short	(.L_61 - .L_60)
.L_60:
        /*0060*/ 	.word	0x00000008
.L_61:


//--------------------- .nv.info._Z16zero_copy_kernelPfi --------------------------
	.section	.nv.info._Z16zero_copy_kernelPfi,"",@"SHT_CUDA_INFO"
	.sectionflags	@""
	.align	4


	//----- nvinfo : EIATTR_CUDA_API_VERSION
	.align		4
        /*0000*/ 	.byte	0x04, 0x37
        /*0002*/ 	.short	(.L_63 - .L_62)
.L_62:
        /*0004*/ 	.word	0x00000082


	//----- nvinfo : EIATTR_KPARAM_INFO
	.align		4
.L_63:
        /*0008*/ 	.byte	0x04, 0x17
        /*000a*/ 	.short	(.L_65 - .L_64)
.L_64:
        /*000c*/ 	.word	0x00000000
        /*0010*/ 	.short	0x0001
        /*0012*/ 	.short	0x0008
        /*0014*/ 	.byte	0x00, 0xf0, 0x11, 0x00


	//----- nvinfo : EIATTR_KPARAM_INFO
	.align		4
.L_65:
        /*0018*/ 	.byte	0x04, 0x17
        /*001a*/ 	.short	(.L_67 - .L_66)
.L_66:
        /*001c*/ 	.word	0x00000000
        /*0020*/ 	.short	0x0000
        /*0022*/ 	.short	0x0000
        /*0024*/ 	.byte	0x00, 0xf5, 0x21, 0x00


	//----- nvinfo : EIATTR_SPARSE_MMA_MASK
	.align		4
.L_67:
        /*0028*/ 	.byte	0x03, 0x50
        /*002a*/ 	.short	0x0000


	//----- nvinfo : EIATTR_MAXREG_COUNT
	.align		4
        /*002c*/ 	.byte	0x03, 0x1b
        /*002e*/ 	.short	0x00ff


	//----- nvinfo : EIATTR_MERCURY_ISA_VERSION
	.align		4
        /*0030*/ 	.byte	0x03, 0x5f
        /*0032*/ 	.short	0x0101


	//----- nvinfo : EIATTR_VRC_CTA_INIT_COUNT
	.align		4
        /*0034*/ 	.byte	0x02, 0x4a
	.zero		1
	.zero		1


	//----- nvinfo : EIATTR_EXIT_INSTR_OFFSETS
	.align		4
        /*0038*/ 	.byte	0x04, 0x1c
        /*003a*/ 	.short	(.L_69 - .L_68)


	//   ....[0]....
.L_68:
        /*003c*/ 	.word	0x00000070


	//   ....[1]....
        /*0040*/ 	.word	0x000000e0


	//----- nvinfo : EIATTR_CBANK_PARAM_SIZE
	.align		4
.L_69:
        /*0044*/ 	.byte	0x03, 0x19
        /*0046*/ 	.short	0x000c


	//----- nvinfo : EIATTR_PARAM_CBANK
	.align		4
        /*0048*/ 	.byte	0x04, 0x0a
        /*004a*/ 	.short	(.L_71 - .L_70)
	.align		4
.L_70:
        /*004c*/ 	.word	index@(.nv.constant0._Z16zero_copy_kernelPfi)
        /*0050*/ 	.short	0x0380
        /*0052*/ 	.short	0x000c


	//----- nvinfo : EIATTR_SW_WAR
	.align		4
.L_71:
        /*0054*/ 	.byte	0x04, 0x36
        /*0056*/ 	.short	(.L_73 - .L_72)
.L_72:
        /*0058*/ 	.word	0x00000008
.L_73:


//--------------------- .nv.info._Z22constant_memory_kernelPfi --------------------------
	.section	.nv.info._Z22constant_memory_kernelPfi,"",@"SHT_CUDA_INFO"
	.sectionflags	@""
	.align	4


	//----- nvinfo : EIATTR_CUDA_API_VERSION
	.align		4
        /*0000*/ 	.byte	0x04, 0x37
        /*0002*/ 	.short	(.L_75 - .L_74)
.L_74:
        /*0004*/ 	.word	0x00000082


	//----- nvinfo : EIATTR_KPARAM_INFO
	.align		4
.L_75:
        /*0008*/ 	.byte	0x04, 0x17
        /*000a*/ 	.short	(.L_77 - .L_76)
.L_76:
        /*000c*/ 	.word	0x00000000
        /*0010*/ 	.short	0x0001
        /*0012*/ 	.short	0x0008
        /*0014*/ 	.byte	0x00, 0xf0, 0x11, 0x00


	//----- nvinfo : EIATTR_KPARAM_INFO
	.align		4
.L_77:
        /*0018*/ 	.byte	0x04, 0x17
        /*001a*/ 	.short	(.L_79 - .L_78)
.L_78:
        /*001c*/ 	.word	0x00000000
        /*0020*/ 	.short	0x0000
        /*0022*/ 	.short	0x0000
        /*0024*/ 	.byte	0x00, 0xf5, 0x21, 0x00


	//----- nvinfo : EIATTR_SPARSE_MMA_MASK
	.align		4
.L_79:
        /*0028*/ 	.byte	0x03, 0x50
        /*002a*/ 	.short	0x0000


	//----- nvinfo : EIATTR_MAXREG_COUNT
	.align		4
        /*002c*/ 	.byte	0x03, 0x1b
        /*002e*/ 	.short	0x00ff


	//----- nvinfo : EIATTR_MERCURY_ISA_VERSION
	.align		4
        /*0030*/ 	.byte	0x03, 0x5f
        /*0032*/ 	.short	0x0101


	//----- nvinfo : EIATTR_VRC_CTA_INIT_COUNT
	.align		4
        /*0034*/ 	.byte	0x02, 0x4a
	.zero		1
	.zero		1


	//----- nvinfo : EIATTR_EXIT_INSTR_OFFSETS
	.align		4
        /*0038*/ 	.byte	0x04, 0x1c
        /*003a*/ 	.short	(.L_81 - .L_80)


	//   ....[0]....
.L_80:
        /*003c*/ 	.word	0x00000080


	//   ....[1]....
        /*0040*/ 	.word	0x00000140


	//----- nvinfo : EIATTR_CBANK_PARAM_SIZE
	.align		4
.L_81:
        /*0044*/ 	.byte	0x03, 0x19
        /*0046*/ 	.short	0x000c


	//----- nvinfo : EIATTR_PARAM_CBANK
	.align		4
        /*0048*/ 	.byte	0x04, 0x0a
        /*004a*/ 	.short	(.L_83 - .L_82)
	.align		4
.L_82:
        /*004c*/ 	.word	index@(.nv.constant0._Z22constant_memory_kernelPfi)
        /*0050*/ 	.short	0x0380
        /*0052*/ 	.short	0x000c


	//----- nvinfo : EIATTR_SW_WAR
	.align		4
.L_83:
        /*0054*/ 	.byte	0x04, 0x36
        /*0056*/ 	.short	(.L_85 - .L_84)
.L_84:
        /*0058*/ 	.word	0x00000008
.L_85:


//--------------------- .nv.info._Z21texture_memory_kernelyPfi --------------------------
	.section	.nv.info._Z21texture_memory_kernelyPfi,"",@"SHT_CUDA_INFO"
	.sectionflags	@""
	.align	4


	//----- nvinfo : EIATTR_CUDA_API_VERSION
	.align		4
        /*0000*/ 	.byte	0x04, 0x37
        /*0002*/ 	.short	(.L_87 - .L_86)
.L_86:
        /*0004*/ 	.word	0x00000082


	//----- nvinfo : EIATTR_KPARAM_INFO
	.align		4
.L_87:
        /*0008*/ 	.byte	0x04, 0x17
        /*000a*/ 	.short	(.L_89 - .L_88)
.L_88:
        /*000c*/ 	.word	0x00000000
        /*0010*/ 	.short	0x0002
        /*0012*/ 	.short	0x0010
        /*0014*/ 	.byte	0x00, 0xf0, 0x11, 0x00


	//----- nvinfo : EIATTR_KPARAM_INFO
	.align		4
.L_89:
        /*0018*/ 	.byte	0x04, 0x17
        /*001a*/ 	.short	(.L_91 - .L_90)
.L_90:
        /*001c*/ 	.word	0x00000000
        /*0020*/ 	.short	0x0001
        /*0022*/ 	.short	0x0008
        /*0024*/ 	.byte	0x00, 0xf5, 0x21, 0x00


	//----- nvinfo : EIATTR_KPARAM_INFO
	.align		4
.L_91:
        /*0028*/ 	.byte	0x04, 0x17
        /*002a*/ 	.short	(.L_93 - .L_92)
.L_92:
        /*002c*/ 	.word	0x00000000
        /*0030*/ 	.short	0x0000
        /*0032*/ 	.short	0x0000
        /*0034*/ 	.byte	0x00, 0xf0, 0x21, 0x00


	//----- nvinfo : EIATTR_SPARSE_MMA_MASK
	.align		4
.L_93:
        /*0038*/ 	.byte	0x03, 0x50
        /*003a*/ 	.short	0x0000


	//----- nvinfo : EIATTR_MAXREG_COUNT
	.align		4
        /*003c*/ 	.byte	0x03, 0x1b
        /*003e*/ 	.short	0x00ff


	//----- nvinfo : EIATTR_MERCURY_ISA_VERSION
	.align		4
        /*0040*/ 	.byte	0x03, 0x5f
        /*0042*/ 	.short	0x0101


	//----- nvinfo : EIATTR_VRC_CTA_INIT_COUNT
	.align		4
        /*0044*/ 	.byte	0x02, 0x4a
	.zero		1
	.zero		1


	//----- nvinfo : EIATTR_EXIT_INSTR_OFFSETS
	.align		4
        /*0048*/ 	.byte	0x04, 0x1c
        /*004a*/ 	.short	(.L_95 - .L_94)


	//   ....[0]....
.L_94:
        /*004c*/ 	.word	0x00000070


	//   ....[1]....
        /*0050*/ 	.word	0x00000200


	//----- nvinfo : EIATTR_CRS_STACK_SIZE
	.align		4
.L_95:
        /*0054*/ 	.byte	0x04, 0x1e
        /*0056*/ 	.short	(.L_97 - .L_96)
.L_96:
        /*0058*/ 	.word	0x00000000


	//----- nvinfo : EIATTR_CBANK_PARAM_SIZE
	.align		4
.L_97:
        /*005c*/ 	.byte	0x03, 0x19
        /*005e*/ 	.short	0x0014


	//----- nvinfo : EIATTR_PARAM_CBANK
	.align		4
        /*0060*/ 	.byte	0x04, 0x0a
        /*0062*/ 	.short	(.L_99 - .L_98)
	.align		4
.L_98:
        /*0064*/ 	.word	index@(.nv.constant0._Z21texture_memory_kernelyPfi)
        /*0068*/ 	.short	0x0380
        /*006a*/ 	.short	0x0014


	//----- nvinfo : EIATTR_SW_WAR
	.align		4
.L_99:
        /*006c*/ 	.byte	0x04, 0x36
        /*006e*/ 	.short	(.L_101 - .L_100)
.L_100:
        /*0070*/ 	.word	0x00000008
.L_101:


//--------------------- .nv.info._Z21unified_memory_kernelPfi --------------------------
	.section	.nv.info._Z21unified_memory_kernelPfi,"",@"SHT_CUDA_INFO"
	.sectionflags	@""
	.align	4


	//----- nvinfo : EIATTR_CUDA_API_VERSION
	.align		4
        /*0000*/ 	.byte	0x04, 0x37
        /*0002*/ 	.short	(.L_103 - .L_102)
.L_102:
        /*0004*/ 	.word	0x00000082


	//----- nvinfo : EIATTR_KPARAM_INFO
	.align		4
.L_103:
        /*0008*/ 	.byte	0x04, 0x17
        /*000a*/ 	.short	(.L_105 - .L_104)
.L_104:
        /*000c*/ 	.word	0x00000000
        /*0010*/ 	.short	0x0001
        /*0012*/ 	.short	0x0008
        /*0014*/ 	.byte	0x00, 0xf0, 0x11, 0x00


	//----- nvinfo : EIATTR_KPARAM_INFO
	.align		4
.L_105:
        /*0018*/ 	.byte	0x04, 0x17
        /*001a*/ 	.short	(.L_107 - .L_106)
.L_106:
        /*001c*/ 	.word	0x00000000
        /*0020*/ 	.short	0x0000
        /*0022*/ 	.short	0x0000
        /*0024*/ 	.byte	0x00, 0xf5, 0x21, 0x00


	//----- nvinfo : EIATTR_SPARSE_MMA_MASK
	.align		4
.L_107:
        /*0028*/ 	.byte	0x03, 0x50
        /*002a*/ 	.short	0x0000


	//----- nvinfo : EIATTR_MAXREG_COUNT
	.align		4
        /*002c*/ 	.byte	0x03, 0x1b
        /*002e*/ 	.short	0x00ff


	//----- nvinfo : EIATTR_MERCURY_ISA_VERSION
	.align		4
        /*0030*/ 	.byte	0x03, 0x5f
        /*0032*/ 	.short	0x0101


	//----- nvinfo : EIATTR_VRC_CTA_INIT_COUNT
	.align		4
        /*0034*/ 	.byte	0x02, 0x4a
	.zero		1
	.zero		1


	//----- nvinfo : EIATTR_EXIT_INSTR_OFFSETS
	.align		4
        /*0038*/ 	.byte	0x04, 0x1c
        /*003a*/ 	.short	(.L_109 - .L_108)


	//   ....[0]....
.L_108:
        /*003c*/ 	.word	0x00000070


	//   ....[1]....
        /*0040*/ 	.word	0x000000f0


	//----- nvinfo : EIATTR_CBANK_PARAM_SIZE
	.align		4
.L_109:
        /*0044*/ 	.byte	0x03, 0x19
        /*0046*/ 	.short	0x000c


	//----- nvinfo : EIATTR_PARAM_CBANK
	.align		4
        /*0048*/ 	.byte	0x04, 0x0a
        /*004a*/ 	.short	(.L_111 - .L_110)
	.align		4
.L_110:
        /*004c*/ 	.word	index@(.nv.constant0._Z21unified_memory_kernelPfi)
        /*0050*/ 	.short	0x0380
        /*0052*/ 	.short	0x000c


	//----- nvinfo : EIATTR_SW_WAR
	.align		4
.L_111:
        /*0054*/ 	.byte	0x04, 0x36
        /*0056*/ 	.short	(.L_113 - .L_112)
.L_112:
        /*0058*/ 	.word	0x00000008
.L_113:


//--------------------- .nv.info._Z14compute_kernelPfi --------------------------
	.section	.nv.info._Z14compute_kernelPfi,"",@"SHT_CUDA_INFO"
	.sectionflags	@""
	.align	4


	//----- nvinfo : EIATTR_CUDA_API_VERSION
	.align		4
        /*0000*/ 	.byte	0x04, 0x37
        /*0002*/ 	.short	(.L_115 - .L_114)
.L_114:
        /*0004*/ 	.word	0x00000082


	//----- nvinfo : EIATTR_KPARAM_INFO
	.align		4
.L_115:
        /*0008*/ 	.byte	0x04, 0x17
        /*000a*/ 	.short	(.L_117 - .L_116)
.L_116:
        /*000c*/ 	.word	0x00000000
        /*0010*/ 	.short	0x0001
        /*0012*/ 	.short	0x0008
        /*0014*/ 	.byte	0x00, 0xf0, 0x11, 0x00


	//----- nvinfo : EIATTR_KPARAM_INFO
	.align		4
.L_117:
        /*0018*/ 	.byte	0x04, 0x17
        /*001a*/ 	.short	(.L_119 - .L_118)
.L_118:
        /*001c*/ 	.word	0x00000000
        /*0020*/ 	.short	0x0000
        /*0022*/ 	.short	0x0000
        /*0024*/ 	.byte	0x00, 0xf5, 0x21, 0x00


	//----- nvinfo : EIATTR_SPARSE_MMA_MASK
	.align		4
.L_119:
        /*0028*/ 	.byte	0x03, 0x50
        /*002a*/ 	.short	0x0000


	//----- nvinfo : EIATTR_MAXREG_COUNT
	.align		4
        /*002c*/ 	.byte	0x03, 0x1b
        /*002e*/ 	.short	0x00ff


	//----- nvinfo : EIATTR_MERCURY_ISA_VERSION
	.align		4
        /*0030*/ 	.byte	0x03, 0x5f
        /*0032*/ 	.short	0x0101


	//----- nvinfo : EIATTR_VRC_CTA_INIT_COUNT
	.align		4
        /*0034*/ 	.byte	0x02, 0x4a
	.zero		1
	.zero		1


	//----- nvinfo : EIATTR_EXIT_INSTR_OFFSETS
	.align		4
        /*0038*/ 	.byte	0x04, 0x1c
        /*003a*/ 	.short	(.L_121 - .L_120)


	//   ....[0]....
.L_120:
        /*003c*/ 	.word	0x00000070


	//   ....[1]....
        /*0040*/ 	.word	0x000001c0


	//----- nvinfo : EIATTR_CRS_STACK_SIZE
	.align		4
.L_121:
        /*0044*/ 	.byte	0x04, 0x1e
        /*0046*/ 	.short	(.L_123 - .L_122)
.L_122:
        /*0048*/ 	.word	0x00000000


	//----- nvinfo : EIATTR_CBANK_PARAM_SIZE
	.align		4
.L_123:
        /*004c*/ 	.byte	0x03, 0x19
        /*004e*/ 	.short	0x000c


	//----- nvinfo : EIATTR_PARAM_CBANK
	.align		4
        /*0050*/ 	.byte	0x04, 0x0a
        /*0052*/ 	.short	(.L_125 - .L_124)
	.align		4
.L_124:
        /*0054*/ 	.word	index@(.nv.constant0._Z14compute_kernelPfi)
        /*0058*/ 	.short	0x0380
        /*005a*/ 	.short	0x000c


	//----- nvinfo : EIATTR_SW_WAR
	.align		4
.L_125:
        /*005c*/ 	.byte	0x04, 0x36
        /*005e*/ 	.short	(.L_127 - .L_126)
.L_126:
        /*0060*/ 	.word	0x00000008
.L_127:


//--------------------- .nv.info._Z18memory_test_kernelPfS_if --------------------------
	.section	.nv.info._Z18memory_test_kernelPfS_if,"",@"SHT_CUDA_INFO"
	.sectionflags	@""
	.align	4


	//----- nvinfo : EIATTR_CUDA_API_VERSION
	.align		4
        /*0000*/ 	.byte	0x04, 0x37
        /*0002*/ 	.short	(.L_129 - .L_128)
.L_128:
        /*0004*/ 	.word	0x00000082


	//----- nvinfo : EIATTR_KPARAM_INFO
	.align		4
.L_129:
        /*0008*/ 	.byte	0x04, 0x17
        /*000a*/ 	.short	(.L_131 - .L_130)
.L_130:
        /*000c*/ 	.word	0x00000000
        /*0010*/ 	.short	0x0003
        /*0012*/ 	.short	0x0014
        /*0014*/ 	.byte	0x00, 0xf0, 0x11, 0x00


	//----- nvinfo : EIATTR_KPARAM_INFO
	.align		4
.L_131:
        /*0018*/ 	.byte	0x04, 0x17
        /*001a*/ 	.short	(.L_133 - .L_132)
.L_132:
        /*001c*/ 	.word	0x00000000
        /*0020*/ 	.short	0x0002
        /*0022*/ 	.short	0x0010
        /*0024*/ 	.byte	0x00, 0xf0, 0x11, 0x00


	//----- nvinfo : EIATTR_KPARAM_INFO
	.align		4
.L_133:
        /*0028*/ 	.byte	0x04, 0x17
        /*002a*/ 	.short	(.L_135 - .L_134)
.L_134:
        /*002c*/ 	.word	0x00000000
        /*0030*/ 	.short	0x0001
        /*0032*/ 	.short	0x0008
        /*0034*/ 	.byte	0x00, 0xf5, 0x21, 0x00


	//----- nvinfo : EIATTR_KPARAM_INFO
	.align		4
.L_135:
        /*0038*/ 	.byte	0x04, 0x17
        /*003a*/ 	.short	(.L_137 - .L_136)
.L_136:
        /*003c*/ 	.word	0x00000000
        /*0040*/ 	.short	0x0000
        /*0042*/ 	.short	0x0000
        /*0044*/ 	.byte	0x00, 0xf5, 0x21, 0x00


	//----- nvinfo : EIATTR_SPARSE_MMA_MASK
	.align		4
.L_137:
        /*0048*/ 	.byte	0x03, 0x50
        /*004a*/ 	.short	0x0000


	//----- nvinfo : EIATTR_MAXREG_COUNT
	.align		4
        /*004c*/ 	.byte	0x03, 0x1b
        /*004e*/ 	.short	0x00ff


	//----- nvinfo : EIATTR_MERCURY_ISA_VERSION
	.align		4
        /*0050*/ 	.byte	0x03, 0x5f
        /*0052*/ 	.short	0x0101


	//----- nvinfo : EIATTR_VRC_CTA_INIT_COUNT
	.align		4
        /*0054*/ 	.byte	0x02, 0x4a
	.zero		1
	.zero		1


	//----- nvinfo : EIATTR_EXIT_INSTR_OFFSETS
	.align		4
        /*0058*/ 	.byte	0x04, 0x1c
        /*005a*/ 	.short	(.L_139 - .L_138)


	//   ....[0]....
.L_138:
        /*005c*/ 	.word	0x00000070


	//   ....[1]....
        /*0060*/ 	.word	0x00000110


	//----- nvinfo : EIATTR_CBANK_PARAM_SIZE
	.align		4
.L_139:
        /*0064*/ 	.byte	0x03, 0x19
        /*0066*/ 	.short	0x0018


	//----- nvinfo : EIATTR_PARAM_CBANK
	.align		4
        /*0068*/ 	.byte	0x04, 0x0a
        /*006a*/ 	.short	(.L_141 - .L_140)
	.align		4
.L_140:
        /*006c*/ 	.word	index@(.nv.constant0._Z18memory_test_kernelPfS_if)
        /*0070*/ 	.short	0x0380
        /*0072*/ 	.short	0x0018


	//----- nvinfo : EIATTR_SW_WAR
	.align		4
.L_141:
        /*0074*/ 	.byte	0x04, 0x36
        /*0076*/ 	.short	(.L_143 - .L_142)
.L_142:
        /*0078*/ 	.word	0x00000008
.L_143:


//--------------------- .nv.callgraph             --------------------------
	.section	.nv.callgraph,"",@"SHT_CUDA_CALLGRAPH"
	.align	4
	.sectionentsize	8
	.align		4
        /*0000*/ 	.word	0x00000000
	.align		4
        /*0004*/ 	.word	0xffffffff
	.align		4
        /*0008*/ 	.word	0x00000000
	.align		4
        /*000c*/ 	.word	0xfffffffe
	.align		4
        /*0010*/ 	.word	0x00000000
	.align		4
        /*0014*/ 	.word	0xfffffffd
	.align		4
        /*0018*/ 	.word	0x00000000
	.align		4
        /*001c*/ 	.word	0xfffffffc


//--------------------- .nv.constant3             --------------------------
	.section	.nv.constant3,"a",@progbits
	.align	4
.nv.constant3:
	.type		d_const_data,@object
	.size		d_const_data,(.L_0 - d_const_data)
d_const_data:
	.zero		1024
.L_0:


//--------------------- .nv.constant4             --------------------------
	.section	.nv.constant4,"a",@progbits
	.align	8
	.align		8
.nv.constant4:
        /*0000*/ 	.dword	__cudart_i2opi_f


//--------------------- .text._Z18memory_pool_kernelPfi --------------------------
	.section	.text._Z18memory_pool_kernelPfi,"ax",@progbits
	.align	128
        .global         _Z18memory_pool_kernelPfi
        .type           _Z18memory_pool_kernelPfi,@function
        .size           _Z18memory_pool_kernelPfi,(.L_x_31 - _Z18memory_pool_kernelPfi)
        .other          _Z18memory_pool_kernelPfi,@"STO_CUDA_ENTRY STV_DEFAULT"
_Z18memory_pool_kernelPfi:
.text._Z18memory_pool_kernelPfi:
[----:B------:R-:W-:Y:S01]  /*0000*/  LDC R1, c[0x0][0x37c] ;  /* 0x0000df00ff017b82 */ /* 0x000fe20000000800 */
[----:B------:R-:W0:Y:S07]  /*0010*/  S2R R0, SR_TID.X ;  /* 0x0000000000007919 */ /* 0x000e2e0000002100 */
[----:B------:R-:W0:Y:S01]  /*0020*/  S2UR UR4, SR_CTAID.X ;  /* 0x00000000000479c3 */ /* 0x000e220000002500 */
[----:B------:R-:W1:Y:S07]  /*0030*/  LDCU UR5, c[0x0][0x388] ;  /* 0x00007100ff0577ac */ /* 0x000e6e0008000800 */
[----:B------:R-:W0:Y:S02]  /*0040*/  LDC R5, c[0x0][0x360] ;  /* 0x0000d800ff057b82 */ /* 0x000e240000000800 */
[----:B0-----:R-:W-:-:S05]  /*0050*/  IMAD R5, R5, UR4, R0 ;  /* 0x0000000405057c24 */ /* 0x001fca000f8e0200 */
[----:B-1----:R-:W-:-:S13]  /*0060*/  ISETP.GE.AND P0, PT, R5, UR5, PT ;  /* 0x0000000505007c0c */ /* 0x002fda000bf06270 */
[----:B------:R-:W-:Y:S05]  /*0070*/  @P0 EXIT ;  /* 0x000000000000094d */ /* 0x000fea0003800000 */
[----:B------:R-:W0:Y:S01]  /*0080*/  LDC.64 R2, c[0x0][0x380] ;  /* 0x0000e000ff027b82 */ /* 0x000e220000000a00 */
[----:B------:R-:W1:Y:S01]  /*0090*/  LDCU.64 UR6, c[0x0][0x358] ;  /* 0x00006b00ff0677ac */ /* 0x000e620008000a00 */
[----:B0-----:R-:W-:-:S05]  /*00a0*/  IMAD.WIDE R2, R5, 0x4, R2 ;  /* 0x0000000405027825 */ /* 0x001fca00078e0202 */
[----:B-1----:R-:W2:Y:S01]  /*00b0*/  LDG.E R0, desc[UR6][R2.64] ;  /* 0x0000000602007981 */ /* 0x002ea2000c1e1900 */
[----:B------:R-:W-:Y:S01]  /*00c0*/  BSSY.RECONVERGENT B0, `(.L_x_0) ;  /* 0x0000069000007945 */ /* 0x000fe20003800200 */
[C---:B--2---:R-:W-:Y:S01]  /*00d0*/  FMUL R4, R0.reuse, 0.63661974668502807617 ;  /* 0x3f22f98300047820 */ /* 0x044fe20000400000 */
[----:B------:R-:W-:-:S03]  /*00e0*/  FSETP.GE.AND P0, PT, |R0|, 105615, PT ;  /* 0x47ce47800000780b */ /* 0x000fc60003f06200 */
[----:B------:R-:W0:Y:S02]  /*00f0*/  F2I.NTZ R8, R4 ;  /* 0x0000000400087305 */ /* 0x000e240000203100 */
[----:B0-----:R-:W-:-:S05]  /*0100*/  I2FP.F32.S32 R5, R8 ;  /* 0x0000000800057245 */ /* 0x001fca0000201400 */
[----:B------:R-:W-:-:S04]  /*0110*/  FFMA R6, R5, -1.5707962512969970703, R0 ;  /* 0xbfc90fda05067823 */ /* 0x000fc80000000000 */
[----:B------:R-:W-:-:S04]  /*0120*/  FFMA R6, R5, -7.5497894158615963534e-08, R6 ;  /* 0xb3a2216805067823 */ /* 0x000fc80000000006 */
[----:B------:R-:W-:Y:S01]  /*0130*/  FFMA R6, R5, -5.3903029534742383927e-15, R6 ;  /* 0xa7c234c505067823 */ /* 0x000fe20000000006 */
[----:B------:R-:W-:Y:S06]  /*0140*/  @!P0 BRA `(.L_x_1) ;  /* 0x0000000400808947 */ /* 0x000fec0003800000 */
[----:B------:R-:W-:-:S13]  /*0150*/  FSETP.NEU.AND P0, PT, |R0|, +INF , PT ;  /* 0x7f8000000000780b */ /* 0x000fda0003f0d200 */
[----:B------:R-:W-:Y:S01]  /*0160*/  @!P0 FMUL R6, RZ, R0 ;  /* 0x00000000ff068220 */ /* 0x000fe20000400000 */
[----:B------:R-:W-:Y:S01]  /*0170*/  @!P0 IMAD.MOV.U32 R8, RZ, RZ, RZ ;  /* 0x000000ffff088224 */ /* 0x000fe200078e00ff */
[----:B------:R-:W-:Y:S06]  /*0180*/  @!P0 BRA `(.L_x_1) ;  /* 0x0000000400708947 */ /* 0x000fec0003800000 */
[----:B------:R-:W-:Y:S01]  /*0190*/  IMAD.SHL.U32 R5, R0, 0x100, RZ ;  /* 0x0000010000057824 */ /* 0x000fe200078e00ff */
[----:B------:R-:W0:Y:S01]  /*01a0*/  LDCU.64 UR8, c[0x4][URZ] ;  /* 0x01000000ff0877ac */ /* 0x000e220008000a00 */
[----:B------:R-:W-:Y:S02]  /*01b0*/  IMAD.MOV.U32 R4, RZ, RZ, RZ ;  /* 0x000000ffff047224 */ /* 0x000fe400078e00ff */
[----:B------:R-:W-:Y:S01]  /*01c0*/  IMAD.MOV.U32 R16, RZ, RZ, RZ ;  /* 0x000000ffff107224 */ /* 0x000fe200078e00ff */
[----:B------:R-:W-:Y:S01]  /*01d0*/  LOP3.LUT R5, R5, 0x80000000, RZ, 0xfc, !PT ;  /* 0x8000000005057812 */ /* 0x000fe200078efcff */
[----:B------:R-:W-:Y:S01]  /*01e0*/  UMOV UR5, URZ ;  /* 0x000000ff00057c82 */ /* 0x000fe20008000000 */
[----:B------:R-:W-:-:S05]  /*01f0*/  UMOV UR4, URZ ;  /* 0x000000ff00047c82 */ /* 0x000fca0008000000 */
.L_x_2:
[----:B0-----:R-:W-:Y:S02]  /*0200*/  IMAD.U32 R8, RZ, RZ, UR8 ;  /* 0x00000008ff087e24 */ /* 0x001fe4000f8e00ff */
[----:B------:R-:W-:-:S05]  /*0210*/  IMAD.U32 R9, RZ, RZ, UR9 ;  /* 0x00000009ff097e24 */ /* 0x000fca000f8e00ff */
[----:B------:R-:W2:Y:S01]  /*0220*/  LDG.E.CONSTANT R6, desc[UR6][R8.64] ;  /* 0x0000000608067981 */ /* 0x000ea2000c1e9900 */
[----:B------:R-:W-:Y:S01]  /*0230*/  UIADD3 UR4, UPT, UPT, UR4, 0x1, URZ ;  /* 0x0000000104047890 */ /* 0x000fe2000fffe0ff */
[C---:B------:R-:W-:Y:S01]  /*0240*/  ISETP.EQ.AND P0, PT, R16.reuse, RZ, PT ;  /* 0x000000ff1000720c */ /* 0x040fe20003f02270 */
[----:B------:R-:W-:Y:S01]  /*0250*/  UIADD3 UR8, UP1, UPT, UR8, 0x4, URZ ;  /* 0x0000000408087890 */ /* 0x000fe2000ff3e0ff */
[C---:B------:R-:W-:Y:S01]  /*0260*/  ISETP.EQ.AND P1, PT, R16.reuse, 0x4, PT ;  /* 0x000000041000780c */ /* 0x040fe20003f22270 */
[----:B------:R-:W-:Y:S01]  /*0270*/  UISETP.NE.AND UP0, UPT, UR4, 0x6, UPT ;  /* 0x000000060400788c */ /* 0x000fe2000bf05270 */
[C---:B------:R-:W-:Y:S01]  /*0280*/  ISETP.EQ.AND P2, PT, R16.reuse, 0x8, PT ;  /* 0x000000081000780c */ /* 0x040fe20003f42270 */
[----:B------:R-:W-:Y:S01]  /*0290*/  UIADD3.X UR9, UPT, UPT, URZ, UR9, URZ, UP1, !UPT ;  /* 0x00000009ff097290 */ /* 0x000fe20008ffe4ff */
[C---:B------:R-:W-:Y:S02]  /*02a0*/  ISETP.EQ.AND P3, PT, R16.reuse, 0xc, PT ;  /* 0x0000000c1000780c */ /* 0x040fe40003f62270 */
[----:B------:R-:W-:-:S02]  /*02b0*/  ISETP.EQ.AND P4, PT, R16, 0x10, PT ;  /* 0x000000101000780c */ /* 0x000fc40003f82270 */
[C---:B------:R-:W-:Y:S02]  /*02c0*/  ISETP.EQ.AND P5, PT, R16.reuse, 0x14, PT ;  /* 0x000000141000780c */ /* 0x040fe40003fa2270 */
[----:B------:R-:W-:Y:S01]  /*02d0*/  IADD3 R16, PT, PT, R16, 0x4, RZ ;  /* 0x0000000410107810 */ /* 0x000fe20007ffe0ff */
[----:B--2---:R-:W-:-:S03]  /*02e0*/  IMAD.WIDE.U32 R6, R6, R5, RZ ;  /* 0x0000000506067225 */ /* 0x004fc600078e00ff */
[----:B------:R-:W-:-:S04]  /*02f0*/  IADD3 R6, P6, PT, R6, R4, RZ ;  /* 0x0000000406067210 */ /* 0x000fc80007fde0ff */
[----:B------:R-:W-:Y:S01]  /*0300*/  IADD3.X R4, PT, PT, R7, UR5, RZ, P6, !PT ;  /* 0x0000000507047c10 */ /* 0x000fe2000b7fe4ff */
[--C-:B------:R-:W-:Y:S01]  /*0310*/  @P1 IMAD.MOV.U32 R11, RZ, RZ, R6.reuse ;  /* 0x000000ffff0b1224 */ /* 0x100fe200078e0006 */
[----:B------:R-:W-:Y:S01]  /*0320*/  @P0 MOV R10, R6 ;  /* 0x00000006000a0202 */ /* 0x000fe20000000f00 */
[--C-:B------:R-:W-:Y:S02]  /*0330*/  @P2 IMAD.MOV.U32 R12, RZ, RZ, R6.reuse ;  /* 0x000000ffff0c2224 */ /* 0x100fe400078e0006 */
[--C-:B------:R-:W-:Y:S02]  /*0340*/  @P3 IMAD.MOV.U32 R13, RZ, RZ, R6.reuse ;  /* 0x000000ffff0d3224 */ /* 0x100fe400078e0006 */
[--C-:B------:R-:W-:Y:S02]  /*0350*/  @P4 IMAD.MOV.U32 R14, RZ, RZ, R6.reuse ;  /* 0x000000ffff0e4224 */ /* 0x100fe400078e0006 */
[----:B------:R-:W-:Y:S01]  /*0360*/  @P5 IMAD.MOV.U32 R15, RZ, RZ, R6 ;  /* 0x000000ffff0f5224 */ /* 0x000fe200078e0006 */
[----:B------:R-:W-:Y:S06]  /*0370*/  BRA.U UP0, `(.L_x_2) ;  /* 0xfffffffd00a07547 */ /* 0x000fec000b83ffff */
[----:B------:R-:W-:Y:S01]  /*0380*/  SHF.R.U32.HI R5, RZ, 0x17, R0 ;  /* 0x00000017ff057819 */ /* 0x000fe20000011600 */
[----:B------:R-:W-:Y:S03]  /*0390*/  BSSY.RECONVERGENT B1, `(.L_x_3) ;  /* 0x0000029000017945 */ /* 0x000fe60003800200 */
[C---:B------:R-:W-:Y:S02]  /*03a0*/  LOP3.LUT R6, R5.reuse, 0xe0, RZ, 0xc0, !PT ;  /* 0x000000e005067812 */ /* 0x040fe400078ec0ff */
[----:B------:R-:W-:-:S03]  /*03b0*/  LOP3.LUT P6, RZ, R5, 0x1f, RZ, 0xc0, !PT ;  /* 0x0000001f05ff7812 */ /* 0x000fc600078cc0ff */
[----:B------:R-:W-:-:S05]  /*03c0*/  VIADD R6, R6, 0xffffff80 ;  /* 0xffffff8006067836 */ /* 0x000fca0000000000 */
[----:B------:R-:W-:-:S05]  /*03d0*/  SHF.R.U32.HI R6, RZ, 0x5, R6 ;  /* 0x00000005ff067819 */ /* 0x000fca0000011606 */
[----:B------:R-:W-:-:S05]  /*03e0*/  IMAD.U32 R9, R6, -0x4, RZ ;  /* 0xfffffffc06097824 */ /* 0x000fca00078e00ff */
[C---:B------:R-:W-:Y:S02]  /*03f0*/  ISETP.EQ.AND P3, PT, R9.reuse, -0x18, PT ;  /* 0xffffffe80900780c */ /* 0x040fe40003f62270 */
[C---:B------:R-:W-:Y:S02]  /*0400*/  ISETP.EQ.AND P4, PT, R9.reuse, -0x14, PT ;  /* 0xffffffec0900780c */ /* 0x040fe40003f82270 */
[C---:B------:R-:W-:Y:S02]  /*0410*/  ISETP.EQ.AND P2, PT, R9.reuse, -0x10, PT ;  /* 0xfffffff00900780c */ /* 0x040fe40003f42270 */
[C---:B------:R-:W-:Y:S02]  /*0420*/  ISETP.EQ.AND P1, PT, R9.reuse, -0xc, PT ;  /* 0xfffffff40900780c */ /* 0x040fe40003f22270 */
[C---:B------:R-:W-:Y:S02]  /*0430*/  ISETP.EQ.AND P0, PT, R9.reuse, -0x8, PT ;  /* 0xfffffff80900780c */ /* 0x040fe40003f02270 */
[----:B------:R-:W-:-:S03]  /*0440*/  ISETP.EQ.AND P5, PT, R9, RZ, PT ;  /* 0x000000ff0900720c */ /* 0x000fc60003fa2270 */
[--C-:B------:R-:W-:Y:S01]  /*0450*/  @P3 IMAD.MOV.U32 R6, RZ, RZ, R10.reuse ;  /* 0x000000ffff063224 */ /* 0x100fe200078e000a */
[C---:B------:R-:W-:Y:S01]  /*0460*/  ISETP.EQ.AND P3, PT, R9.reuse, -0x4, PT ;  /* 0xfffffffc0900780c */ /* 0x040fe20003f62270 */
[----:B------:R-:W-:Y:S02]  /*0470*/  @P4 IMAD.MOV.U32 R7, RZ, RZ, R10 ;  /* 0x000000ffff074224 */ /* 0x000fe400078e000a */
[----:B------:R-:W-:Y:S01]  /*0480*/  @P4 IMAD.MOV.U32 R6, RZ, RZ, R11 ;  /* 0x000000ffff064224 */ /* 0x000fe200078e000b */
[----:B------:R-:W-:Y:S01]  /*0490*/  ISETP.EQ.AND P4, PT, R9, 0x4, PT ;  /* 0x000000040900780c */ /* 0x000fe20003f82270 */
[----:B------:R-:W-:Y:S01]  /*04a0*/  @P2 IMAD.MOV.U32 R6, RZ, RZ, R12 ;  /* 0x000000ffff062224 */ /* 0x000fe200078e000c */
[----:B------:R-:W-:Y:S01]  /*04b0*/  @P2 MOV R7, R11 ;  /* 0x0000000b00072202 */ /* 0x000fe20000000f00 */
[----:B------:R-:W-:Y:S02]  /*04c0*/  @P1 IMAD.MOV.U32 R6, RZ, RZ, R13 ;  /* 0x000000ffff061224 */ /* 0x000fe400078e000d */
[----:B------:R-:W-:-:S02]  /*04d0*/  @P0 IMAD.MOV.U32 R6, RZ, RZ, R14 ;  /* 0x000000ffff060224 */ /* 0x000fc400078e000e */
[----:B------:R-:W-:Y:S02]  /*04e0*/  @P1 IMAD.MOV.U32 R7, RZ, RZ, R12 ;  /* 0x000000ffff071224 */ /* 0x000fe400078e000c */
[----:B------:R-:W-:Y:S02]  /*04f0*/  @P3 IMAD.MOV.U32 R6, RZ, RZ, R15 ;  /* 0x000000ffff063224 */ /* 0x000fe400078e000f */
[--C-:B------:R-:W-:Y:S02]  /*0500*/  @P5 IMAD.MOV.U32 R6, RZ, RZ, R4.reuse ;  /* 0x000000ffff065224 */ /* 0x100fe400078e0004 */
[----:B------:R-:W-:Y:S01]  /*0510*/  @P0 IMAD.MOV.U32 R7, RZ, RZ, R13 ;  /* 0x000000ffff070224 */ /* 0x000fe200078e000d */
[----:B------:R-:W-:Y:S01]  /*0520*/  @P3 MOV R7, R14 ;  /* 0x0000000e00073202 */ /* 0x000fe20000000f00 */
[----:B------:R-:W-:Y:S01]  /*0530*/  @P5 IMAD.MOV.U32 R7, RZ, RZ, R15 ;  /* 0x000000ffff075224 */ /* 0x000fe200078e000f */
[----:B------:R-:W-:Y:S01]  /*0540*/  MOV R8, R6 ;  /* 0x0000000600087202 */ /* 0x000fe20000000f00 */
[----:B------:R-:W-:Y:S01]  /*0550*/  @P4 IMAD.MOV.U32 R7, RZ, RZ, R4 ;  /* 0x000000ffff074224 */ /* 0x000fe200078e0004 */
[----:B------:R-:W-:Y:S06]  /*0560*/  @!P6 BRA `(.L_x_4) ;  /* 0x00000000002ce947 */ /* 0x000fec0003800000 */
[----:B------:R-:W-:Y:S01]  /*0570*/  @P2 IMAD.MOV.U32 R6, RZ, RZ, R10 ;  /* 0x000000ffff062224 */ /* 0x000fe200078e000a */
[----:B------:R-:W-:Y:S01]  /*0580*/  LOP3.LUT R5, R5, 0x1f, RZ, 0xc0, !PT ;  /* 0x0000001f05057812 */ /* 0x000fe200078ec0ff */
[----:B------:R-:W-:Y:S02]  /*0590*/  @P1 IMAD.MOV.U32 R6, RZ, RZ, R11 ;  /* 0x000000ffff061224 */ /* 0x000fe400078e000b */
[----:B------:R-:W-:Y:S01]  /*05a0*/  @P0 IMAD.MOV.U32 R6, RZ, RZ, R12 ;  /* 0x000000ffff060224 */ /* 0x000fe200078e000c */
[----:B------:R-:W-:Y:S01]  /*05b0*/  ISETP.EQ.AND P0, PT, R9, 0x8, PT ;  /* 0x000000080900780c */ /* 0x000fe20003f02270 */
[----:B------:R-:W-:Y:S01]  /*05c0*/  @P3 IMAD.MOV.U32 R6, RZ, RZ, R13 ;  /* 0x000000ffff063224 */ /* 0x000fe200078e000d */
[----:B------:R-:W-:Y:S01]  /*05d0*/  @P5 MOV R6, R14 ;  /* 0x0000000e00065202 */ /* 0x000fe20000000f00 */
[----:B------:R-:W-:Y:S01]  /*05e0*/  @P4 IMAD.MOV.U32 R6, RZ, RZ, R15 ;  /* 0x000000ffff064224 */ /* 0x000fe200078e000f */
[----:B------:R-:W-:-:S09]  /*05f0*/  SHF.L.W.U32.HI R8, R7, R5, R8 ;  /* 0x0000000507087219 */ /* 0x000fd20000010e08 */
[----:B------:R-:W-:-:S05]  /*0600*/  @P0 IMAD.MOV.U32 R6, RZ, RZ, R4 ;  /* 0x000000ffff060224 */ /* 0x000fca00078e0004 */
[----:B------:R-:W-:-:S07]  /*0610*/  SHF.L.W.U32.HI R7, R6, R5, R7 ;  /* 0x0000000506077219 */ /* 0x000fce0000010e07 */
.L_x_4:
[----:B------:R-:W-:Y:S05]  /*0620*/  BSYNC.RECONVERGENT B1 ;  /* 0x0000000000017941 */ /* 0x000fea0003800200 */
.L_x_3:
[C-C-:B------:R-:W-:Y:S01]  /*0630*/  SHF.L.W.U32.HI R9, R7.reuse, 0x2, R8.reuse ;  /* 0x0000000207097819 */ /* 0x140fe20000010e08 */
[----:B------:R-:W-:Y:S01]  /*0640*/  IMAD.SHL.U32 R7, R7, 0x4, RZ ;  /* 0x0000000407077824 */ /* 0x000fe200078e00ff */
[----:B------:R-:W-:Y:S01]  /*0650*/  UMOV UR4, 0x54442d19 ;  /* 0x54442d1900047882 */ /* 0x000fe20000000000 */
[----:B------:R-:W-:Y:S01]  /*0660*/  UMOV UR5, 0x3bf921fb ;  /* 0x3bf921fb00057882 */ /* 0x000fe20000000000 */
[----:B------:R-:W-:Y:S02]  /*0670*/  SHF.R.S32.HI R4, RZ, 0x1f, R9 ;  /* 0x0000001fff047819 */ /* 0x000fe40000011409 */
[----:B------:R-:W-:Y:S02]  /*0680*/  SHF.R.U32.HI R8, RZ, 0x1e, R8 ;  /* 0x0000001eff087819 */ /* 0x000fe40000011608 */
[C---:B------:R-:W-:Y:S02]  /*0690*/  LOP3.LUT R6, R4.reuse, R7, RZ, 0x3c, !PT ;  /* 0x0000000704067212 */ /* 0x040fe400078e3cff */
[----:B------:R-:W-:-:S02]  /*06a0*/  LOP3.LUT R7, R4, R9, RZ, 0x3c, !PT ;  /* 0x0000000904077212 */ /* 0x000fc400078e3cff */
[----:B------:R-:W-:Y:S02]  /*06b0*/  ISETP.GE.AND P0, PT, R0, RZ, PT ;  /* 0x000000ff0000720c */ /* 0x000fe40003f06270 */
[----:B------:R-:W0:Y:S01]  /*06c0*/  I2F.F64.S64 R4, R6 ;  /* 0x0000000600047312 */ /* 0x000e220000301c00 */
[C---:B------:R-:W-:Y:S02]  /*06d0*/  LOP3.LUT R0, R9.reuse, R0, RZ, 0x3c, !PT ;  /* 0x0000000009007212 */ /* 0x040fe400078e3cff */
[----:B------:R-:W-:Y:S02]  /*06e0*/  LEA.HI R8, R9, R8, RZ, 0x1 ;  /* 0x0000000809087211 */ /* 0x000fe400078f08ff */
[----:B------:R-:W-:-:S03]  /*06f0*/  ISETP.GE.AND P1, PT, R0, RZ, PT ;  /* 0x000000ff0000720c */ /* 0x000fc60003f26270 */
[----:B------:R-:W-:-:S05]  /*0700*/  IMAD.MOV R0, RZ, RZ, -R8 ;  /* 0x000000ffff007224 */ /* 0x000fca00078e0a08 */
[----:B------:R-:W-:Y:S01]  /*0710*/  @!P0 MOV R8, R0 ;  /* 0x0000000000088202 */ /* 0x000fe20000000f00 */
[----:B0-----:R-:W-:-:S10]  /*0720*/  DMUL R4, R4, UR4 ;  /* 0x0000000404047c28 */ /* 0x001fd40008000000 */
[----:B------:R-:W0:Y:S02]  /*0730*/  F2F.F32.F64 R4, R4 ;  /* 0x0000000400047310 */ /* 0x000e240000301000 */
[----:B0-----:R-:W-:-:S07]  /*0740*/  FSEL R6, -R4, R4, !P1 ;  /* 0x0000000404067208 */ /* 0x001fce0004800100 */
.L_x_1:
[----:B------:R-:W-:Y:S05]  /*0750*/  BSYNC.RECONVERGENT B0 ;  /* 0x0000000000007941 */ /* 0x000fea0003800200 */
.L_x_0:
[----:B------:R-:W-:Y:S02]  /*0760*/  IMAD.MOV.U32 R0, RZ, RZ, 0x37cbac00 ;  /* 0x37cbac00ff007424 */ /* 0x000fe400078e00ff */
[----:B------:R-:W-:Y:S01]  /*0770*/  FMUL R5, R6, R6 ;  /* 0x0000000606057220 */ /* 0x000fe20000400000 */
[C---:B------:R-:W-:Y:S01]  /*0780*/  LOP3.LUT R4, R8.reuse, 0x1, RZ, 0xc0, !PT ;  /* 0x0000000108047812 */ /* 0x040fe200078ec0ff */
[----:B------:R-:W-:Y:S01]  /*0790*/  IMAD.MOV.U32 R10, RZ, RZ, 0x3d2aaabb ;  /* 0x3d2aaabbff0a7424 */ /* 0x000fe200078e00ff */
[----:B------:R-:W-:Y:S01]  /*07a0*/  LOP3.LUT P1, RZ, R8, 0x2, RZ, 0xc0, !PT ;  /* 0x0000000208ff7812 */ /* 0x000fe2000782c0ff */
[----:B------:R-:W-:Y:S01]  /*07b0*/  FFMA R0, R5, R0, -0.0013887860113754868507 ;  /* 0xbab607ed05007423 */ /* 0x000fe20000000000 */
[----:B------:R-:W-:Y:S01]  /*07c0*/  ISETP.NE.U32.AND P0, PT, R4, 0x1, PT ;  /* 0x000000010400780c */ /* 0x000fe20003f05070 */
[----:B------:R-:W-:-:S03]  /*07d0*/  IMAD.MOV.U32 R9, RZ, RZ, 0x3effffff ;  /* 0x3effffffff097424 */ /* 0x000fc600078e00ff */
[----:B------:R-:W-:Y:S02]  /*07e0*/  FSEL R4, R0, -0.00019574658654164522886, !P0 ;  /* 0xb94d415300047808 */ /* 0x000fe40004000000 */
[----:B------:R-:W-:Y:S02]  /*07f0*/  FSEL R10, R10, 0.0083327032625675201416, !P0 ;  /* 0x3c0885e40a0a7808 */ /* 0x000fe40004000000 */
[----:B------:R-:W-:Y:S02]  /*0800*/  FSEL R0, R6, 1, P0 ;  /* 0x3f80000006007808 */ /* 0x000fe40000000000 */
[----:B------:R-:W-:Y:S01]  /*0810*/  FSEL R9, -R9, -0.16666662693023681641, !P0 ;  /* 0xbe2aaaa809097808 */ /* 0x000fe20004000100 */
[C---:B------:R-:W-:Y:S02]  /*0820*/  FFMA R4, R5.reuse, R4, R10 ;  /* 0x0000000405047223 */ /* 0x040fe4000000000a */
[C---:B------:R-:W-:Y:S02]  /*0830*/  FFMA R7, R5.reuse, R0, RZ ;  /* 0x0000000005077223 */ /* 0x040fe400000000ff */
[----:B------:R-:W-:-:S04]  /*0840*/  FFMA R4, R5, R4, R9 ;  /* 0x0000000405047223 */ /* 0x000fc80000000009 */
[----:B------:R-:W-:-:S04]  /*0850*/  FFMA R7, R7, R4, R0 ;  /* 0x0000000407077223 */ /* 0x000fc80000000000 */
[----:B------:R-:W-:-:S05]  /*0860*/  @P1 FADD R7, RZ, -R7 ;  /* 0x80000007ff071221 */ /* 0x000fca0000000000 */
[----:B------:R-:W-:Y:S01]  /*0870*/  STG.E desc[UR6][R2.64], R7 ;  /* 0x0000000702007986 */ /* 0x000fe2000c101906 */
[----:B------:R-:W-:Y:S05]  /*0880*/  EXIT ;  /* 0x000000000000794d */ /* 0x000fea0003800000 */
.L_x_5:
[----:B------:R-:W-:-:S00]  /*0890*/  BRA `(.L_x_5) ;  /* 0xfffffffc00fc7947 */ /* 0x000fc0000383ffff */
[----:B------:R-:W-:-:S00]  /*08a0*/  NOP ;  /* 0x0000000000007918 */ /* 0x000fc00000000000 */
        /* <DEDUP_REMOVED lines=13> */
.L_x_31:


//--------------------- .text._Z16zero_copy_kernelPfi --------------------------
	.section	.text._Z16zero_copy_kernelPfi,"ax",@progbits
	.align	128
        .global         _Z16zero_copy_kernelPfi
        .type           _Z16zero_copy_kernelPfi,@function
        .size           _Z16zero_copy_kernelPfi,(.L_x_32 - _Z16zero_copy_kernelPfi)
        .other          _Z16zero_copy_kernelPfi,@"STO_CUDA_ENTRY STV_DEFAULT"
_Z16zero_copy_kernelPfi:
.text._Z16zero_copy_kernelPfi:
        /* <DEDUP_REMOVED lines=11> */
[----:B-1----:R-:W2:Y:S02]  /*00b0*/  LDG.E R0, desc[UR4][R2.64] ;  /* 0x0000000402007981 */ /* 0x002ea4000c1e1900 */
[----:B--2---:R-:W-:-:S05]  /*00c0*/  FMUL R5, R0, 3 ;  /* 0x4040000000057820 */ /* 0x004fca0000400000 */
[----:B------:R-:W-:Y:S01]  /*00d0*/  STG.E desc[UR4][R2.64], R5 ;  /* 0x0000000502007986 */ /* 0x000fe2000c101904 */
[----:B------:R-:W-:Y:S05]  /*00e0*/  EXIT ;  /* 0x000000000000794d */ /* 0x000fea0003800000 */
.L_x_6:
        /* <DEDUP_REMOVED lines=9> */
.L_x_32:


//--------------------- .text._Z22constant_memory_kernelPfi --------------------------
	.section	.text._Z22constant_memory_kernelPfi,"ax",@progbits
	.align	128
        .global         _Z22constant_memory_kernelPfi
        .type           _Z22constant_memory_kernelPfi,@function
        .size           _Z22constant_memory_kernelPfi,(.L_x_33 - _Z22constant_memory_kernelPfi)
        .other          _Z22constant_memory_kernelPfi,@"STO_CUDA_ENTRY STV_DEFAULT"
_Z22constant_memory_kernelPfi:
.text._Z22constant_memory_kernelPfi:
[----:B------:R-:W-:Y:S01]  /*0000*/  LDC R1, c[0x0][0x37c] ;  /* 0x0000df00ff017b82 */ /* 0x000fe20000000800 */
[----:B------:R-:W0:Y:S07]  /*0010*/  S2R R0, SR_TID.X ;  /* 0x0000000000007919 */ /* 0x000e2e0000002100 */
[----:B------:R-:W0:Y:S01]  /*0020*/  S2UR UR4, SR_CTAID.X ;  /* 0x00000000000479c3 */ /* 0x000e220000002500 */
[----:B------:R-:W1:Y:S07]  /*0030*/  LDCU UR5, c[0x0][0x388] ;  /* 0x00007100ff0577ac */ /* 0x000e6e0008000800 */
[----:B------:R-:W0:Y:S02]  /*0040*/  LDC R5, c[0x0][0x360] ;  /* 0x0000d800ff057b82 */ /* 0x000e240000000800 */
[----:B0-----:R-:W-:-:S05]  /*0050*/  IMAD R5, R5, UR4, R0 ;  /* 0x0000000405057c24 */ /* 0x001fca000f8e0200 */
[----:B-1----:R-:W-:-:S04]  /*0060*/  ISETP.GE.AND P0, PT, R5, UR5, PT ;  /* 0x0000000505007c0c */ /* 0x002fc8000bf06270 */
[----:B------:R-:W-:-:S13]  /*0070*/  ISETP.GT.OR P0, PT, R5, 0xff, P0 ;  /* 0x000000ff0500780c */ /* 0x000fda0000704670 */
[----:B------:R-:W-:Y:S05]  /*0080*/  @P0 EXIT ;  /* 0x000000000000094d */ /* 0x000fea0003800000 */
[----:B------:R-:W-:Y:S01]  /*0090*/  SHF.R.S32.HI R0, RZ, 0x1f, R5 ;  /* 0x0000001fff007819 */ /* 0x000fe20000011405 */
[----:B------:R-:W0:Y:S01]  /*00a0*/  LDC.64 R2, c[0x0][0x380] ;  /* 0x0000e000ff027b82 */ /* 0x000e220000000a00 */
[----:B------:R-:W1:Y:S02]  /*00b0*/  LDCU.64 UR4, c[0x0][0x358] ;  /* 0x00006b00ff0477ac */ /* 0x000e640008000a00 */
[----:B------:R-:W-:-:S04]  /*00c0*/  LEA.HI R0, R0, R5, RZ, 0x5 ;  /* 0x0000000500007211 */ /* 0x000fc800078f28ff */
[----:B------:R-:W-:-:S05]  /*00d0*/  LOP3.LUT R0, R0, 0xffffffe0, RZ, 0xc0, !PT ;  /* 0xffffffe000007812 */ /* 0x000fca00078ec0ff */
[----:B------:R-:W-:-:S04]  /*00e0*/  IMAD.IADD R0, R5, 0x1, -R0 ;  /* 0x0000000105007824 */ /* 0x000fc800078e0a00 */
[----:B------:R-:W-:-:S06]  /*00f0*/  IMAD.SHL.U32 R0, R0, 0x4, RZ ;  /* 0x0000000400007824 */ /* 0x000fcc00078e00ff */
[----:B------:R-:W2:Y:S01]  /*0100*/  LDC R0, c[0x3][R0] ;  /* 0x00c0000000007b82 */ /* 0x000ea20000000800 */
[----:B0-----:R-:W-:-:S04]  /*0110*/  IMAD.WIDE R2, R5, 0x4, R2 ;  /* 0x0000000405027825 */ /* 0x001fc800078e0202 */
[----:B--2---:R-:W-:-:S05]  /*0120*/  FADD R5, R0, R0 ;  /* 0x0000000000057221 */ /* 0x004fca0000000000 */
[----:B-1----:R-:W-:Y:S01]  /*0130*/  STG.E desc[UR4][R2.64], R5 ;  /* 0x0000000502007986 */ /* 0x002fe2000c101904 */
[----:B------:R-:W-:Y:S05]  /*0140*/  EXIT ;  /* 0x000000000000794d */ /* 0x000fea0003800000 */
.L_x_7:
        /* <DEDUP_REMOVED lines=11> */
.L_x_33:


//--------------------- .text._Z21texture_memory_kernelyPfi --------------------------
	.section	.text._Z21texture_memory_kernelyPfi,"ax",@progbits
	.align	128
        .global         _Z21texture_memory_kernelyPfi
        .type           _Z21texture_memory_kernelyPfi,@function
        .size           _Z21texture_memory_kernelyPfi,(.L_x_29 - _Z21texture_memory_kernelyPfi)
        .other          _Z21texture_memory_kernelyPfi,@"STO_CUDA_ENTRY STV_DEFAULT"
_Z21texture_memory_kernelyPfi:
.text._Z21texture_memory_kernelyPfi:
        /* <DEDUP_REMOVED lines=8> */
[----:B------:R-:W-:Y:S01]  /*0080*/  I2FP.F32.S32 R3, UR5 ;  /* 0x0000000500037c45 */ /* 0x000fe20008201400 */
[----:B------:R-:W0:Y:S01]  /*0090*/  LDCU.64 UR6, c[0x0][0x358] ;  /* 0x00006b00ff0677ac */ /* 0x000e220008000a00 */
[----:B------:R-:W-:Y:S01]  /*00a0*/  I2FP.F32.S32 R0, R2 ;  /* 0x0000000200007245 */ /* 0x000fe20000201400 */
[----:B------:R-:W-:Y:S01]  /*00b0*/  BSSY.RECONVERGENT B0, `(.L_x_8) ;  /* 0x000000c000007945 */ /* 0x000fe20003800200 */
[----:B------:R-:W1:Y:S08]  /*00c0*/  MUFU.RCP R4, R3 ;  /* 0x0000000300047308 */ /* 0x000e700000001000 */
[----:B------:R-:W2:Y:S01]  /*00d0*/  FCHK P0, R0, R3 ;  /* 0x0000000300007302 */ /* 0x000ea20000000000 */
[----:B-1----:R-:W-:-:S04]  /*00e0*/  FFMA R5, -R3, R4, 1 ;  /* 0x3f80000003057423 */ /* 0x002fc80000000104 */
[----:B------:R-:W-:-:S04]  /*00f0*/  FFMA R5, R4, R5, R4 ;  /* 0x0000000504057223 */ /* 0x000fc80000000004 */
[----:B------:R-:W-:-:S04]  /*0100*/  FFMA R4, R0, R5, RZ ;  /* 0x0000000500047223 */ /* 0x000fc800000000ff */
[----:B------:R-:W-:-:S04]  /*0110*/  FFMA R6, -R3, R4, R0 ;  /* 0x0000000403067223 */ /* 0x000fc80000000100 */
[----:B------:R-:W-:Y:S01]  /*0120*/  FFMA R6, R5, R6, R4 ;  /* 0x0000000605067223 */ /* 0x000fe20000000004 */
[----:B0-2---:R-:W-:Y:S06]  /*0130*/  @!P0 BRA `(.L_x_9) ;  /* 0x00000000000c8947 */ /* 0x005fec0003800000 */
[----:B------:R-:W-:-:S07]  /*0140*/  MOV R4, 0x160 ;  /* 0x0000016000047802 */ /* 0x000fce0000000f00 */
[----:B------:R-:W-:Y:S05]  /*0150*/  CALL.REL.NOINC `($__internal_0_$__cuda_sm3x_div_rn_noftz_f32_slowpath) ;  /* 0x00000000002c7944 */ /* 0x000fea0003c00000 */
[----:B------:R-:W-:-:S07]  /*0160*/  IMAD.MOV.U32 R6, RZ, RZ, R0 ;  /* 0x000000ffff067224 */ /* 0x000fce00078e0000 */
.L_x_9:
[----:B------:R-:W-:Y:S05]  /*0170*/  BSYNC.RECONVERGENT B0 ;  /* 0x0000000000007941 */ /* 0x000fea0003800200 */
.L_x_8:
[----:B------:R-:W0:Y:S01]  /*0180*/  LDCU UR4, c[0x0][0x380] ;  /* 0x00007000ff0477ac */ /* 0x000e220008000800 */
[----:B------:R-:W-:Y:S02]  /*0190*/  IMAD.MOV.U32 R7, RZ, RZ, RZ ;  /* 0x000000ffff077224 */ /* 0x000fe400078e00ff */
[----:B------:R-:W-:Y:S01]  /*01a0*/  IMAD.MOV.U32 R0, RZ, RZ, -0x3e000000 ;  /* 0xc2000000ff007424 */ /* 0x000fe200078e00ff */
[----:B------:R-:W-:-:S03]  /*01b0*/  UMOV UR5, URZ ;  /* 0x000000ff00057c82 */ /* 0x000fc60008000000 */
[----:B0-----:R-:W5:Y:S01]  /*01c0*/  TEX.LL RZ, R7, R6, R0, UR4, 2D, 0x1 ;  /* 0x28ff040006077f60 */ /* 0x001f6200089e01ff */
[----:B------:R-:W0:Y:S02]  /*01d0*/  LDC.64 R4, c[0x0][0x388] ;  /* 0x0000e200ff047b82 */ /* 0x000e240000000a00 */
[----:B0-----:R-:W-:-:S05]  /*01e0*/  IMAD.WIDE R2, R2, 0x4, R4 ;  /* 0x0000000402027825 */ /* 0x001fca00078e0204 */
[----:B-----5:R-:W-:Y:S01]  /*01f0*/  STG.E desc[UR6][R2.64], R7 ;  /* 0x0000000702007986 */ /* 0x020fe2000c101906 */
[----:B------:R-:W-:Y:S05]  /*0200*/  EXIT ;  /* 0x000000000000794d */ /* 0x000fea0003800000 */
        .weak           $__internal_0_$__cuda_sm3x_div_rn_noftz_f32_slowpath
        .type           $__internal_0_$__cuda_sm3x_div_rn_noftz_f32_slowpath,@function
        .size           $__internal_0_$__cuda_sm3x_div_rn_noftz_f32_slowpath,(.L_x_29 - $__internal_0_$__cuda_sm3x_div_rn_noftz_f32_slowpath)
$__internal_0_$__cuda_sm3x_div_rn_noftz_f32_slowpath:
[--C-:B------:R-:W-:Y:S01]  /*0210*/  SHF.R.U32.HI R6, RZ, 0x17, R3.reuse ;  /* 0x00000017ff067819 */ /* 0x100fe20000011603 */
[----:B------:R-:W-:Y:S01]  /*0220*/  BSSY.RECONVERGENT B1, `(.L_x_10) ;  /* 0x0000064000017945 */ /* 0x000fe20003800200 */
[--C-:B------:R-:W-:Y:S01]  /*0230*/  SHF.R.U32.HI R5, RZ, 0x17, R0.reuse ;  /* 0x00000017ff057819 */ /* 0x100fe20000011600 */
[----:B------:R-:W-:Y:S01]  /*0240*/  IMAD.MOV.U32 R7, RZ, RZ, R0 ;  /* 0x000000ffff077224 */ /* 0x000fe200078e0000 */
[----:B------:R-:W-:Y:S01]  /*0250*/  LOP3.LUT R6, R6, 0xff, RZ, 0xc0, !PT ;  /* 0x000000ff06067812 */ /* 0x000fe200078ec0ff */
[----:B------:R-:W-:Y:S01]  /*0260*/  IMAD.MOV.U32 R8, RZ, RZ, R3 ;  /* 0x000000ffff087224 */ /* 0x000fe200078e0003 */
[----:B------:R-:W-:-:S03]  /*0270*/  LOP3.LUT R5, R5, 0xff, RZ, 0xc0, !PT ;  /* 0x000000ff05057812 */ /* 0x000fc600078ec0ff */
[----:B------:R-:W-:Y:S02]  /*0280*/  VIADD R11, R6, 0xffffffff ;  /* 0xffffffff060b7836 */ /* 0x000fe40000000000 */
[----:B------:R-:W-:-:S03]  /*0290*/  VIADD R10, R5, 0xffffffff ;  /* 0xffffffff050a7836 */ /* 0x000fc60000000000 */
[----:B------:R-:W-:-:S04]  /*02a0*/  ISETP.GT.U32.AND P0, PT, R11, 0xfd, PT ;  /* 0x000000fd0b00780c */ /* 0x000fc80003f04070 */
[----:B------:R-:W-:-:S13]  /*02b0*/  ISETP.GT.U32.OR P0, PT, R10, 0xfd, P0 ;  /* 0x000000fd0a00780c */ /* 0x000fda0000704470 */
[----:B------:R-:W-:Y:S01]  /*02c0*/  @!P0 IMAD.MOV.U32 R9, RZ, RZ, RZ ;  /* 0x000000ffff098224 */ /* 0x000fe200078e00ff */
[----:B------:R-:W-:Y:S06]  /*02d0*/  @!P0 BRA `(.L_x_11) ;  /* 0x00000000005c8947 */ /* 0x000fec0003800000 */
[----:B------:R-:W-:Y:S02]  /*02e0*/  FSETP.GTU.FTZ.AND P0, PT, |R0|, +INF , PT ;  /* 0x7f8000000000780b */ /* 0x000fe40003f1c200 */
[----:B------:R-:W-:-:S04]  /*02f0*/  FSETP.GTU.FTZ.AND P1, PT, |R3|, +INF , PT ;  /* 0x7f8000000300780b */ /* 0x000fc80003f3c200 */
[----:B------:R-:W-:-:S13]  /*0300*/  PLOP3.LUT P0, PT, P0, P1, PT, 0xf8, 0x8f ;  /* 0x00000000008f781c */ /* 0x000fda0000703f70 */
[----:B------:R-:W-:Y:S05]  /*0310*/  @P0 BRA `(.L_x_12) ;  /* 0x00000004004c0947 */ /* 0x000fea0003800000 */
[----:B------:R-:W-:-:S13]  /*0320*/  LOP3.LUT P0, RZ, R8, 0x7fffffff, R7, 0xc8, !PT ;  /* 0x7fffffff08ff7812 */ /* 0x000fda000780c807 */
[----:B------:R-:W-:Y:S05]  /*0330*/  @!P0 BRA `(.L_x_13) ;  /* 0x00000004003c8947 */ /* 0x000fea0003800000 */
[C---:B------:R-:W-:Y:S02]  /*0340*/  FSETP.NEU.FTZ.AND P2, PT, |R0|.reuse, +INF , PT ;  /* 0x7f8000000000780b */ /* 0x040fe40003f5d200 */
[----:B------:R-:W-:Y:S02]  /*0350*/  FSETP.NEU.FTZ.AND P1, PT, |R3|, +INF , PT ;  /* 0x7f8000000300780b */ /* 0x000fe40003f3d200 */
[----:B------:R-:W-:-:S11]  /*0360*/  FSETP.NEU.FTZ.AND P0, PT, |R0|, +INF , PT ;  /* 0x7f8000000000780b */ /* 0x000fd60003f1d200 */
[----:B------:R-:W-:Y:S05]  /*0370*/  @!P1 BRA !P2, `(.L_x_13) ;  /* 0x00000004002c9947 */ /* 0x000fea0005000000 */
[----:B------:R-:W-:-:S04]  /*0380*/  LOP3.LUT P2, RZ, R7, 0x7fffffff, RZ, 0xc0, !PT ;  /* 0x7fffffff07ff7812 */ /* 0x000fc8000784c0ff */
[----:B------:R-:W-:-:S13]  /*0390*/  PLOP3.LUT P1, PT, P1, P2, PT, 0x2f, 0xf2 ;  /* 0x0000000000f2781c */ /* 0x000fda0000f24577 */
[----:B------:R-:W-:Y:S05]  /*03a0*/  @P1 BRA `(.L_x_14) ;  /* 0x0000000400181947 */ /* 0x000fea0003800000 */
[----:B------:R-:W-:-:S04]  /*03b0*/  LOP3.LUT P1, RZ, R8, 0x7fffffff, RZ, 0xc0, !PT ;  /* 0x7fffffff08ff7812 */ /* 0x000fc8000782c0ff */
[----:B------:R-:W-:-:S13]  /*03c0*/  PLOP3.LUT P0, PT, P0, P1, PT, 0x2f, 0xf2 ;  /* 0x0000000000f2781c */ /* 0x000fda0000702577 */
[----:B------:R-:W-:Y:S05]  /*03d0*/  @P0 BRA `(.L_x_15) ;  /* 0x0000000400000947 */ /* 0x000fea0003800000 */
[----:B------:R-:W-:Y:S02]  /*03e0*/  ISETP.GE.AND P0, PT, R10, RZ, PT ;  /* 0x000000ff0a00720c */ /* 0x000fe40003f06270 */
[----:B------:R-:W-:-:S11]  /*03f0*/  ISETP.GE.AND P1, PT, R11, RZ, PT ;  /* 0x000000ff0b00720c */ /* 0x000fd60003f26270 */
[----:B------:R-:W-:Y:S02]  /*0400*/  @P0 IMAD.MOV.U32 R9, RZ, RZ, RZ ;  /* 0x000000ffff090224 */ /* 0x000fe400078e00ff */
[----:B------:R-:W-:Y:S01]  /*0410*/  @!P0 FFMA R7, R0, 1.84467440737095516160e+19, RZ ;  /* 0x5f80000000078823 */ /* 0x000fe200000000ff */
[----:B------:R-:W-:Y:S02]  /*0420*/  @!P0 IMAD.MOV.U32 R9, RZ, RZ, -0x40 ;  /* 0xffffffc0ff098424 */ /* 0x000fe400078e00ff */
[----:B------:R-:W-:Y:S02]  /*0430*/  @!P1 FFMA R8, R3, 1.84467440737095516160e+19, RZ ;  /* 0x5f80000003089823 */ /* 0x000fe400000000ff */
[----:B------:R-:W-:-:S07]  /*0440*/  @!P1 VIADD R9, R9, 0x40 ;  /* 0x0000004009099836 */ /* 0x000fce0000000000 */
.L_x_11:
[----:B------:R-:W-:Y:S01]  /*0450*/  LEA R3, R6, 0xc0800000, 0x17 ;  /* 0xc080000006037811 */ /* 0x000fe200078eb8ff */
[----:B------:R-:W-:Y:S01]  /*0460*/  VIADD R5, R5, 0xffffff81 ;  /* 0xffffff8105057836 */ /* 0x000fe20000000000 */
[----:B------:R-:W-:Y:S03]  /*0470*/  BSSY.RECONVERGENT B2, `(.L_x_16) ;  /* 0x0000035000027945 */ /* 0x000fe60003800200 */
[----:B------:R-:W-:Y:S01]  /*0480*/  IMAD.IADD R3, R8, 0x1, -R3 ;  /* 0x0000000108037824 */ /* 0x000fe200078e0a03 */
[C---:B------:R-:W-:Y:S01]  /*0490*/  IADD3 R6, PT, PT, R5.reuse, 0x7f, -R6 ;  /* 0x0000007f05067810 */ /* 0x040fe20007ffe806 */
[----:B------:R-:W-:Y:S02]  /*04a0*/  IMAD R0, R5, -0x800000, R7 ;  /* 0xff80000005007824 */ /* 0x000fe400078e0207 */
[----:B------:R-:W0:Y:S01]  /*04b0*/  MUFU.RCP R8, R3 ;  /* 0x0000000300087308 */ /* 0x000e220000001000 */
[----:B------:R-:W-:Y:S01]  /*04c0*/  FADD.FTZ R11, -R3, -RZ ;  /* 0x800000ff030b7221 */ /* 0x000fe20000010100 */
[----:B------:R-:W-:-:S03]  /*04d0*/  IMAD.IADD R6, R6, 0x1, R9 ;  /* 0x0000000106067824 */ /* 0x000fc600078e0209 */
[----:B0-----:R-:W-:-:S04]  /*04e0*/  FFMA R13, R8, R11, 1 ;  /* 0x3f800000080d7423 */ /* 0x001fc8000000000b */
[----:B------:R-:W-:-:S04]  /*04f0*/  FFMA R10, R8, R13, R8 ;  /* 0x0000000d080a7223 */ /* 0x000fc80000000008 */
[----:B------:R-:W-:-:S04]  /*0500*/  FFMA R7, R0, R10, RZ ;  /* 0x0000000a00077223 */ /* 0x000fc800000000ff */
[----:B------:R-:W-:-:S04]  /*0510*/  FFMA R8, R11, R7, R0 ;  /* 0x000000070b087223 */ /* 0x000fc80000000000 */
[----:B------:R-:W-:-:S04]  /*0520*/  FFMA R7, R10, R8, R7 ;  /* 0x000000080a077223 */ /* 0x000fc80000000007 */
[----:B------:R-:W-:-:S04]  /*0530*/  FFMA R8, R11, R7, R0 ;  /* 0x000000070b087223 */ /* 0x000fc80000000000 */
[----:B------:R-:W-:-:S05]  /*0540*/  FFMA R0, R10, R8, R7 ;  /* 0x000000080a007223 */ /* 0x000fca0000000007 */
[----:B------:R-:W-:-:S04]  /*0550*/  SHF.R.U32.HI R3, RZ, 0x17, R0 ;  /* 0x00000017ff037819 */ /* 0x000fc80000011600 */
[----:B------:R-:W-:-:S05]  /*0560*/  LOP3.LUT R3, R3, 0xff, RZ, 0xc0, !PT ;  /* 0x000000ff03037812 */ /* 0x000fca00078ec0ff */
[----:B------:R-:W-:-:S04]  /*0570*/  IMAD.IADD R9, R3, 0x1, R6 ;  /* 0x0000000103097824 */ /* 0x000fc800078e0206 */
[----:B------:R-:W-:-:S05]  /*0580*/  VIADD R3, R9, 0xffffffff ;  /* 0xffffffff09037836 */ /* 0x000fca0000000000 */
[----:B------:R-:W-:-:S13]  /*0590*/  ISETP.GE.U32.AND P0, PT, R3, 0xfe, PT ;  /* 0x000000fe0300780c */ /* 0x000fda0003f06070 */
[----:B------:R-:W-:Y:S05]  /*05a0*/  @!P0 BRA `(.L_x_17) ;  /* 0x0000000000808947 */ /* 0x000fea0003800000 */
[----:B------:R-:W-:-:S13]  /*05b0*/  ISETP.GT.AND P0, PT, R9, 0xfe, PT ;  /* 0x000000fe0900780c */ /* 0x000fda0003f04270 */
[----:B------:R-:W-:Y:S05]  /*05c0*/  @P0 BRA `(.L_x_18) ;  /* 0x00000000006c0947 */ /* 0x000fea0003800000 */
[----:B------:R-:W-:-:S13]  /*05d0*/  ISETP.GE.AND P0, PT, R9, 0x1, PT ;  /* 0x000000010900780c */ /* 0x000fda0003f06270 */
[----:B------:R-:W-:Y:S05]  /*05e0*/  @P0 BRA `(.L_x_19) ;  /* 0x0000000000740947 */ /* 0x000fea0003800000 */
[----:B------:R-:W-:Y:S02]  /*05f0*/  ISETP.GE.AND P0, PT, R9, -0x18, PT ;  /* 0xffffffe80900780c */ /* 0x000fe40003f06270 */
[----:B------:R-:W-:-:S11]  /*0600*/  LOP3.LUT R0, R0, 0x80000000, RZ, 0xc0, !PT ;  /* 0x8000000000007812 */ /* 0x000fd600078ec0ff */
[----:B------:R-:W-:Y:S05]  /*0610*/  @!P0 BRA `(.L_x_19) ;  /* 0x0000000000688947 */ /* 0x000fea0003800000 */
[CCC-:B------:R-:W-:Y:S01]  /*0620*/  FFMA.RZ R3, R10.reuse, R8.reuse, R7.reuse ;  /* 0x000000080a037223 */ /* 0x1c0fe2000000c007 */
[CCC-:B------:R-:W-:Y:S01]  /*0630*/  FFMA.RM R6, R10.reuse, R8.reuse, R7.reuse ;  /* 0x000000080a067223 */ /* 0x1c0fe20000004007 */
[C---:B------:R-:W-:Y:S02]  /*0640*/  ISETP.NE.AND P2, PT, R9.reuse, RZ, PT ;  /* 0x000000ff0900720c */ /* 0x040fe40003f45270 */
[----:B------:R-:W-:Y:S02]  /*0650*/  ISETP.NE.AND P1, PT, R9, RZ, PT ;  /* 0x000000ff0900720c */ /* 0x000fe40003f25270 */
[----:B------:R-:W-:Y:S01]  /*0660*/  LOP3.LUT R5, R3, 0x7fffff, RZ, 0xc0, !PT ;  /* 0x007fffff03057812 */ /* 0x000fe200078ec0ff */
[----:B------:R-:W-:Y:S01]  /*0670*/  FFMA.RP R3, R10, R8, R7 ;  /* 0x000000080a037223 */ /* 0x000fe20000008007 */
[----:B------:R-:W-:Y:S02]  /*0680*/  VIADD R8, R9, 0x20 ;  /* 0x0000002009087836 */ /* 0x000fe40000000000 */
[----:B------:R-:W-:Y:S01]  /*0690*/  LOP3.LUT R5, R5, 0x800000, RZ, 0xfc, !PT ;  /* 0x0080000005057812 */ /* 0x000fe200078efcff */
[----:B------:R-:W-:Y:S01]  /*06a0*/  IMAD.MOV R7, RZ, RZ, -R9 ;  /* 0x000000ffff077224 */ /* 0x000fe200078e0a09 */
[----:B------:R-:W-:-:S02]  /*06b0*/  FSETP.NEU.FTZ.AND P0, PT, R3, R6, PT ;  /* 0x000000060300720b */ /* 0x000fc40003f1d000 */
[----:B------:R-:W-:Y:S02]  /*06c0*/  SHF.L.U32 R8, R5, R8, RZ ;  /* 0x0000000805087219 */ /* 0x000fe400000006ff */
[----:B------:R-:W-:Y:S02]  /*06d0*/  SEL R6, R7, RZ, P2 ;  /* 0x000000ff07067207 */ /* 0x000fe40001000000 */
[----:B------:R-:W-:Y:S02]  /*06e0*/  ISETP.NE.AND P1, PT, R8, RZ, P1 ;  /* 0x000000ff0800720c */ /* 0x000fe40000f25270 */
[----:B------:R-:W-:Y:S02]  /*06f0*/  SHF.R.U32.HI R6, RZ, R6, R5 ;  /* 0x00000006ff067219 */ /* 0x000fe40000011605 */
[----:B------:R-:W-:Y:S02]  /*0700*/  PLOP3.LUT P0, PT, P0, P1, PT, 0xf8, 0x8f ;  /* 0x00000000008f781c */ /* 0x000fe40000703f70 */
[----:B------:R-:W-:-:S02]  /*0710*/  SHF.R.U32.HI R8, RZ, 0x1, R6 ;  /* 0x00000001ff087819 */ /* 0x000fc40000011606 */
[----:B------:R-:W-:-:S04]  /*0720*/  SEL R3, RZ, 0x1, !P0 ;  /* 0x00000001ff037807 */ /* 0x000fc80004000000 */
[----:B------:R-:W-:-:S04]  /*0730*/  LOP3.LUT R3, R3, 0x1, R8, 0xf8, !PT ;  /* 0x0000000103037812 */ /* 0x000fc800078ef808 */
[----:B------:R-:W-:-:S05]  /*0740*/  LOP3.LUT R3, R3, R6, RZ, 0xc0, !PT ;  /* 0x0000000603037212 */ /* 0x000fca00078ec0ff */
[----:B------:R-:W-:-:S05]  /*0750*/  IMAD.IADD R3, R8, 0x1, R3 ;  /* 0x0000000108037824 */ /* 0x000fca00078e0203 */
[----:B------:R-:W-:Y:S01]  /*0760*/  LOP3.LUT R0, R3, R0, RZ, 0xfc, !PT ;  /* 0x0000000003007212 */ /* 0x000fe200078efcff */
[----:B------:R-:W-:Y:S06]  /*0770*/  BRA `(.L_x_19) ;  /* 0x0000000000107947 */ /* 0x000fec0003800000 */
.L_x_18:
[----:B------:R-:W-:-:S04]  /*0780*/  LOP3.LUT R0, R0, 0x80000000, RZ, 0xc0, !PT ;  /* 0x8000000000007812 */ /* 0x000fc800078ec0ff */
[----:B------:R-:W-:Y:S01]  /*0790*/  LOP3.LUT R0, R0, 0x7f800000, RZ, 0xfc, !PT ;  /* 0x7f80000000007812 */ /* 0x000fe200078efcff */
[----:B------:R-:W-:Y:S06]  /*07a0*/  BRA `(.L_x_19) ;  /* 0x0000000000047947 */ /* 0x000fec0003800000 */
.L_x_17:
[----:B------:R-:W-:-:S07]  /*07b0*/  IMAD R0, R6, 0x800000, R0 ;  /* 0x0080000006007824 */ /* 0x000fce00078e0200 */
.L_x_19:
[----:B------:R-:W-:Y:S05]  /*07c0*/  BSYNC.RECONVERGENT B2 ;  /* 0x0000000000027941 */ /* 0x000fea0003800200 */
.L_x_16:
[----:B------:R-:W-:Y:S05]  /*07d0*/  BRA `(.L_x_20) ;  /* 0x0000000000207947 */ /* 0x000fea0003800000 */
.L_x_15:
[----:B------:R-:W-:-:S04]  /*07e0*/  LOP3.LUT R0, R8, 0x80000000, R7, 0x48, !PT ;  /* 0x8000000008007812 */ /* 0x000fc800078e4807 */
[----:B------:R-:W-:Y:S01]  /*07f0*/  LOP3.LUT R0, R0, 0x7f800000, RZ, 0xfc, !PT ;  /* 0x7f80000000007812 */ /* 0x000fe200078efcff */
[----:B------:R-:W-:Y:S06]  /*0800*/  BRA `(.L_x_20) ;  /* 0x0000000000147947 */ /* 0x000fec0003800000 */
.L_x_14:
[----:B------:R-:W-:Y:S01]  /*0810*/  LOP3.LUT R0, R8, 0x80000000, R7, 0x48, !PT ;  /* 0x8000000008007812 */ /* 0x000fe200078e4807 */
[----:B------:R-:W-:Y:S06]  /*0820*/  BRA `(.L_x_20) ;  /* 0x00000000000c7947 */ /* 0x000fec0003800000 */
.L_x_13:
[----:B------:R-:W0:Y:S01]  /*0830*/  MUFU.RSQ R0, -QNAN ;  /* 0xffc0000000007908 */ /* 0x000e220000001400 */
[----:B------:R-:W-:Y:S05]  /*0840*/  BRA `(.L_x_20) ;  /* 0x0000000000047947 */ /* 0x000fea0003800000 */
.L_x_12:
[----:B------:R-:W-:-:S07]  /*0850*/  FADD.FTZ R0, R0, R3 ;  /* 0x0000000300007221 */ /* 0x000fce0000010000 */
.L_x_20:
[----:B------:R-:W-:Y:S05]  /*0860*/  BSYNC.RECONVERGENT B1 ;  /* 0x0000000000017941 */ /* 0x000fea0003800200 */
.L_x_10:
[----:B------:R-:W-:-:S04]  /*0870*/  IMAD.MOV.U32 R5, RZ, RZ, 0x0 ;  /* 0x00000000ff057424 */ /* 0x000fc800078e00ff */
[----:B0-----:R-:W-:Y:S05]  /*0880*/  RET.REL.NODEC R4 `(_Z21texture_memory_kernelyPfi) ;  /* 0xfffffff404dc7950 */ /* 0x001fea0003c3ffff */
.L_x_21:
        /* <DEDUP_REMOVED lines=15> */
.L_x_29:


//--------------------- .text._Z21unified_memory_kernelPfi --------------------------
	.section	.text._Z21unified_memory_kernelPfi,"ax",@progbits
	.align	128
        .global         _Z21unified_memory_kernelPfi
        .type           _Z21unified_memory_kernelPfi,@function
        .size           _Z21unified_memory_kernelPfi,(.L_x_35 - _Z21unified_memory_kernelPfi)
        .other          _Z21unified_memory_kernelPfi,@"STO_CUDA_ENTRY STV_DEFAULT"
_Z21unified_memory_kernelPfi:
.text._Z21unified_memory_kernelPfi:
        /* <DEDUP_REMOVED lines=12> */
[----:B------:R-:W-:-:S05]  /*00c0*/  HFMA2 R5, -RZ, RZ, 2, 0 ;  /* 0x40000000ff057431 */ /* 0x000fca00000001ff */
[----:B--2---:R-:W-:-:S05]  /*00d0*/  FFMA R5, R0, R5, 1 ;  /* 0x3f80000000057423 */ /* 0x004fca0000000005 */
[----:B------:R-:W-:Y:S01]  /*00e0*/  STG.E desc[UR4][R2.64], R5 ;  /* 0x0000000502007986 */ /* 0x000fe2000c101904 */
[----:B------:R-:W-:Y:S05]  /*00f0*/  EXIT ;  /* 0x000000000000794d */ /* 0x000fea0003800000 */
.L_x_22:
        /* <DEDUP_REMOVED lines=16> */
.L_x_35:


//--------------------- .text._Z14compute_kernelPfi --------------------------
	.section	.text._Z14compute_kernelPfi,"ax",@progbits
	.align	128
        .global         _Z14compute_kernelPfi
        .type           _Z14compute_kernelPfi,@function
        .size           _Z14compute_kernelPfi,(.L_x_30 - _Z14compute_kernelPfi)
        .other          _Z14compute_kernelPfi,@"STO_CUDA_ENTRY STV_DEFAULT"
_Z14compute_kernelPfi:
.text._Z14compute_kernelPfi:
        /* <DEDUP_REMOVED lines=13> */
[----:B--2---:R-:W-:-:S04]  /*00d0*/  FFMA R0, R0, R0, 1 ;  /* 0x3f80000000007423 */ /* 0x004fc80000000000 */
[----:B------:R0:W1:Y:S01]  /*00e0*/  MUFU.RSQ R5, R0 ;  /* 0x0000000000057308 */ /* 0x0000620000001400 */
[----:B------:R-:W-:-:S04]  /*00f0*/  IADD3 R4, PT, PT, R0, -0xd000000, RZ ;  /* 0xf300000000047810 */ /* 0x000fc80007ffe0ff */
[----:B------:R-:W-:-:S13]  /*0100*/  ISETP.GT.U32.AND P0, PT, R4, 0x727fffff, PT ;  /* 0x727fffff0400780c */ /* 0x000fda0003f04070 */
[----:B01----:R-:W-:Y:S05]  /*0110*/  @!P0 BRA `(.L_x_24) ;  /* 0x0000000000108947 */ /* 0x003fea0003800000 */
[----:B------:R-:W-:-:S07]  /*0120*/  MOV R9, 0x140 ;  /* 0x0000014000097802 */ /* 0x000fce0000000f00 */
[----:B------:R-:W-:Y:S05]  /*0130*/  CALL.REL.NOINC `($__internal_1_$__cuda_sm20_sqrt_rn_f32_slowpath) ;  /* 0x0000000000247944 */ /* 0x000fea0003c00000 */
[----:B------:R-:W-:Y:S01]  /*0140*/  MOV R5, R0 ;  /* 0x0000000000057202 */ /* 0x000fe20000000f00 */
[----:B------:R-:W-:Y:S06]  /*0150*/  BRA `(.L_x_25) ;  /* 0x0000000000107947 */ /* 0x000fec0003800000 */
.L_x_24:
[----:B------:R-:W-:Y:S01]  /*0160*/  FMUL.FTZ R7, R0, R5 ;  /* 0x0000000500077220 */ /* 0x000fe20000410000 */
[----:B------:R-:W-:-:S03]  /*0170*/  FMUL.FTZ R5, R5, 0.5 ;  /* 0x3f00000005057820 */ /* 0x000fc60000410000 */
[----:B------:R-:W-:-:S04]  /*0180*/  FFMA R0, -R7, R7, R0 ;  /* 0x0000000707007223 */ /* 0x000fc80000000100 */
[----:B------:R-:W-:-:S07]  /*0190*/  FFMA R5, R0, R5, R7 ;  /* 0x0000000500057223 */ /* 0x000fce0000000007 */
.L_x_25:
[----:B------:R-:W-:Y:S05]  /*01a0*/  BSYNC.RECONVERGENT B0 ;  /* 0x0000000000007941 */ /* 0x000fea0003800200 */
.L_x_23:
[----:B------:R-:W-:Y:S01]  /*01b0*/  STG.E desc[UR4][R2.64], R5 ;  /* 0x0000000502007986 */ /* 0x000fe2000c101904 */
[----:B------:R-:W-:Y:S05]  /*01c0*/  EXIT ;  /* 0x000000000000794d */ /* 0x000fea0003800000 */
        .weak           $__internal_1_$__cuda_sm20_sqrt_rn_f32_slowpath
        .type           $__internal_1_$__cuda_sm20_sqrt_rn_f32_slowpath,@function
        .size           $__internal_1_$__cuda_sm20_sqrt_rn_f32_slowpath,(.L_x_30 - $__internal_1_$__cuda_sm20_sqrt_rn_f32_slowpath)
$__internal_1_$__cuda_sm20_sqrt_rn_f32_slowpath:
[----:B------:R-:W-:-:S13]  /*01d0*/  LOP3.LUT P0, RZ, R0, 0x7fffffff, RZ, 0xc0, !PT ;  /* 0x7fffffff00ff7812 */ /* 0x000fda000780c0ff */
[----:B------:R-:W-:Y:S01]  /*01e0*/  @!P0 MOV R4, R0 ;  /* 0x0000000000048202 */ /* 0x000fe20000000f00 */
[----:B------:R-:W-:Y:S06]  /*01f0*/  @!P0 BRA `(.L_x_26) ;  /* 0x0000000000408947 */ /* 0x000fec0003800000 */
[----:B------:R-:W-:-:S13]  /*0200*/  FSETP.GEU.FTZ.AND P0, PT, R0, RZ, PT ;  /* 0x000000ff0000720b */ /* 0x000fda0003f1e000 */
[----:B------:R-:W-:Y:S01]  /*0210*/  @!P0 MOV R4, 0x7fffffff ;  /* 0x7fffffff00048802 */ /* 0x000fe20000000f00 */
[----:B------:R-:W-:Y:S06]  /*0220*/  @!P0 BRA `(.L_x_26) ;  /* 0x0000000000348947 */ /* 0x000fec0003800000 */
[----:B------:R-:W-:-:S13]  /*0230*/  FSETP.GTU.FTZ.AND P0, PT, |R0|, +INF , PT ;  /* 0x7f8000000000780b */ /* 0x000fda0003f1c200 */
[----:B------:R-:W-:Y:S01]  /*0240*/  @P0 FADD.FTZ R4, R0, 1 ;  /* 0x3f80000000040421 */ /* 0x000fe20000010000 */
[----:B------:R-:W-:Y:S06]  /*0250*/  @P0 BRA `(.L_x_26) ;  /* 0x0000000000280947 */ /* 0x000fec0003800000 */
[----:B------:R-:W-:-:S13]  /*0260*/  FSETP.NEU.FTZ.AND P0, PT, |R0|, +INF , PT ;  /* 0x7f8000000000780b */ /* 0x000fda0003f1d200 */
[----:B------:R-:W-:-:S04]  /*0270*/  @P0 FFMA R5, R0, 1.84467440737095516160e+19, RZ ;  /* 0x5f80000000050823 */ /* 0x000fc800000000ff */
[----:B------:R-:W0:Y:S02]  /*0280*/  @P0 MUFU.RSQ R4, R5 ;  /* 0x0000000500040308 */ /* 0x000e240000001400 */
[----:B0-----:R-:W-:Y:S01]  /*0290*/  @P0 FMUL.FTZ R6, R5, R4 ;  /* 0x0000000405060220 */ /* 0x001fe20000410000 */
[----:B------:R-:W-:Y:S01]  /*02a0*/  @P0 FMUL.FTZ R8, R4, 0.5 ;  /* 0x3f00000004080820 */ /* 0x000fe20000410000 */
[----:B------:R-:W-:Y:S02]  /*02b0*/  @!P0 MOV R4, R0 ;  /* 0x0000000000048202 */ /* 0x000fe40000000f00 */
[----:B------:R-:W-:-:S04]  /*02c0*/  @P0 FADD.FTZ R7, -R6, -RZ ;  /* 0x800000ff06070221 */ /* 0x000fc80000010100 */
[----:B------:R-:W-:-:S04]  /*02d0*/  @P0 FFMA R7, R6, R7, R5 ;  /* 0x0000000706070223 */ /* 0x000fc80000000005 */
[----:B------:R-:W-:-:S04]  /*02e0*/  @P0 FFMA R7, R7, R8, R6 ;  /* 0x0000000807070223 */ /* 0x000fc80000000006 */
[----:B------:R-:W-:-:S07]  /*02f0*/  @P0 FMUL.FTZ R4, R7, 2.3283064365386962891e-10 ;  /* 0x2f80000007040820 */ /* 0x000fce0000410000 */
.L_x_26:
[----:B------:R-:W-:Y:S01]  /*0300*/  HFMA2 R5, -RZ, RZ, 0, 0 ;  /* 0x00000000ff057431 */ /* 0x000fe200000001ff */
[----:B------:R-:W-:Y:S02]  /*0310*/  MOV R0, R4 ;  /* 0x0000000400007202 */ /* 0x000fe40000000f00 */
[----:B------:R-:W-:-:S04]  /*0320*/  MOV R4, R9 ;  /* 0x0000000900047202 */ /* 0x000fc80000000f00 */
[----:B------:R-:W-:Y:S05]  /*0330*/  RET.REL.NODEC R4 `(_Z14compute_kernelPfi) ;  /* 0xfffffffc04307950 */ /* 0x000fea0003c3ffff */
.L_x_27:
        /* <DEDUP_REMOVED lines=12> */
.L_x_30:


//--------------------- .text._Z18memory_test_kernelPfS_if --------------------------
	.section	.text._Z18memory_test_kernelPfS_if,"ax",@progbits
	.align	128
        .global         _Z18memory_test_kernelPfS_if
        .type           _Z18memory_test_kernelPfS_if,@function
        .size           _Z18memory_test_kernelPfS_if,(.L_x_37 - _Z18memory_test_kernelPfS_if)
        .other          _Z18memory_test_kernelPfS_if,@"STO_CUDA_ENTRY STV_DEFAULT"
_Z18memory_test_kernelPfS_if:
.text._Z18memory_test_kernelPfS_if:
        /* <DEDUP_REMOVED lines=10> */
[----:B------:R-:W2:Y:S06]  /*00a0*/  LDCU UR6, c[0x0][0x394] ;  /* 0x00007280ff0677ac */ /* 0x000eac0008000800 */
[----:B------:R-:W3:Y:S01]  /*00b0*/  LDC.64 R4, c[0x0][0x388] ;  /* 0x0000e200ff047b82 */ /* 0x000ee20000000a00 */
[----:B0-----:R-:W-:-:S05]  /*00c0*/  IMAD.WIDE R2, R7, 0x4, R2 ;  /* 0x0000000407027825 */ /* 0x001fca00078e0202 */
[----:B-1----:R-:W2:Y:S04]  /*00d0*/  LDG.E R0, desc[UR4][R2.64] ;  /* 0x0000000402007981 */ /* 0x002ea8000c1e1900 */
[----:B---3--:R-:W2:Y:S02]  /*00e0*/  LDG.E R5, desc[UR4][R4.64] ;  /* 0x0000000404057981 */ /* 0x008ea4000c1e1900 */
[----:B--2---:R-:W-:-:S05]  /*00f0*/  FFMA R7, R0, R5, UR6 ;  /* 0x0000000600077e23 */ /* 0x004fca0008000005 */
[----:B------:R-:W-:Y:S01]  /*0100*/  STG.E desc[UR4][R2.64], R7 ;  /* 0x0000000702007986 */ /* 0x000fe2000c101904 */
[----:B------:R-:W-:Y:S05]  /*0110*/  EXIT ;  /* 0x000000000000794d */ /* 0x000fea0003800000 */
.L_x_28:
        /* <DEDUP_REMOVED lines=14> */
.L_x_37:


//--------------------- .nv.global.init           --------------------------
	.section	.nv.global.init,"aw",@progbits
	.align	4
.nv.global.init:
	.type		__cudart_i2opi_f,@object
	.size		__cudart_i2opi_f,(.L_1 - __cudart_i2opi_f)
__cudart_i2opi_f:
        /*0000*/ 	.byte	0x41, 0x90, 0x43, 0x3c, 0x99, 0x95, 0x62, 0xdb, 0xc0, 0xdd, 0x34, 0xf5, 0xd1, 0x57, 0x27, 0xfc
        /*0010*/ 	.byte	0x29, 0x15, 0x44, 0x4e, 0x6e, 0x83, 0xf9, 0xa2
.L_1:


//--------------------- .nv.shared.reserved.0     --------------------------
	.section	.nv.shared.reserved.0,"aw",@nobits
	.weak		__nv_reservedSMEM_offset_0_alias
	.size		__nv_reservedSMEM_offset_0_alias, 0, 64
	.other		__nv_reservedSMEM_offset_0_alias,@"STO_CUDA_RESERVED_SHARED STV_DEFAULT"
__nv_reservedSMEM_offset_0_alias:
	.zero		0
	.zero		64


//--------------------- .nv.constant0._Z18memory_pool_kernelPfi --------------------------
	.section	.nv.constant0._Z18memory_pool_kernelPfi,"a",@progbits
	.sectionflags	@""
	.align	4
.nv.constant0._Z18memory_pool_kernelPfi:
	.zero		908


//--------------------- .nv.constant0._Z16zero_copy_kernelPfi --------------------------
	.section	.nv.constant0._Z16zero_copy_kernelPfi,"a",@progbits
	.sectionflags	@""
	.align	4
.nv.constant0._Z16zero_copy_kernelPfi:
	.zero		908


//--------------------- .nv.constant0._Z22constant_memory_kernelPfi --------------------------
	.section	.nv.constant0._Z22constant_memory_kernelPfi,"a",@progbits
	.sectionflags	@""
	.align	4
.nv.constant0._Z22constant_memory_kernelPfi:
	.zero		908


//--------------------- .nv.constant0._Z21texture_memory_kernelyPfi --------------------------
	.section	.nv.constant0._Z21texture_memory_kernelyPfi,"a",@progbits
	.sectionflags	@""
	.align	4
.nv.constant0._Z21texture_memory_kernelyPfi:
	.zero		916


//--------------------- .nv.constant0._Z21unified_memory_kernelPfi --------------------------
	.section	.nv.constant0._Z21unified_memory_kernelPfi,"a",@progbits
	.sectionflags	@""
	.align	4
.nv.constant0._Z21unified_memory_kernelPfi:
	.zero		908


//--------------------- .nv.constant0._Z14compute_kernelPfi --------------------------
	.section	.nv.constant0._Z14compute_kernelPfi,"a",@progbits
	.sectionflags	@""
	.align	4
.nv.constant0._Z14compute_kernelPfi:
	.zero		908


//--------------------- .nv.constant0._Z18memory_test_kernelPfS_if --------------------------
	.section	.nv.constant0._Z18memory_test_kernelPfS_if,"a",@progbits
	.sectionflags	@""
	.align	4
.nv.constant0._Z18memory_test_kernelPfS_if:
	.zero		920


//--------------------- SYMBOLS --------------------------

	.type		.nv.reservedSmem.offset0,@object
	.size		.nv.reservedSmem.offset0,0x4
